//
// Generated by NVIDIA NVVM Compiler
//
// Compiler Build ID: CL-36424714
// Cuda compilation tools, release 13.0, V13.0.88
// Based on NVVM 20.0.0
//

.version 9.0
.target sm_100
.address_size 64

	// .globl	_Z23d_first_corner_measuresPKfmPfmmmmmf
.extern .func  (.param .b32 func_retval0) vprintf
(
	.param .b64 vprintf_param_0,
	.param .b64 vprintf_param_1
)
;
.global .align 1 .b8 $str[20] = {77, 97, 116, 104, 101, 109, 97, 116, 105, 99, 97, 108, 32, 69, 114, 114, 111, 114, 33};

.visible .entry _Z23d_first_corner_measuresPKfmPfmmmmmf(
	.param .u64 .ptr .align 1 _Z23d_first_corner_measuresPKfmPfmmmmmf_param_0,
	.param .u64 _Z23d_first_corner_measuresPKfmPfmmmmmf_param_1,
	.param .u64 .ptr .align 1 _Z23d_first_corner_measuresPKfmPfmmmmmf_param_2,
	.param .u64 _Z23d_first_corner_measuresPKfmPfmmmmmf_param_3,
	.param .u64 _Z23d_first_corner_measuresPKfmPfmmmmmf_param_4,
	.param .u64 _Z23d_first_corner_measuresPKfmPfmmmmmf_param_5,
	.param .u64 _Z23d_first_corner_measuresPKfmPfmmmmmf_param_6,
	.param .u64 _Z23d_first_corner_measuresPKfmPfmmmmmf_param_7,
	.param .f32 _Z23d_first_corner_measuresPKfmPfmmmmmf_param_8
)
{
	.local .align 16 .b8 	__local_depot0[1696];
	.reg .b64 	%SP;
	.reg .b64 	%SPL;
	.reg .pred 	%p<118>;
	.reg .b32 	%r<23>;
	.reg .b32 	%f<476>;
	.reg .b64 	%rd<434>;

	mov.u64 	%SPL, __local_depot0;
	ld.param.u64 	%rd151, [_Z23d_first_corner_measuresPKfmPfmmmmmf_param_4];
	ld.param.u64 	%rd152, [_Z23d_first_corner_measuresPKfmPfmmmmmf_param_5];
	ld.param.u64 	%rd149, [_Z23d_first_corner_measuresPKfmPfmmmmmf_param_6];
	ld.param.u64 	%rd150, [_Z23d_first_corner_measuresPKfmPfmmmmmf_param_7];
	add.u64 	%rd1, %SPL, 0;
	add.u64 	%rd2, %SPL, 256;
	add.u64 	%rd3, %SPL, 1440;
	mov.u32 	%r1, %tid.x;
	mov.u32 	%r2, %ctaid.x;
	mov.u32 	%r3, %ntid.x;
	mad.lo.s32 	%r4, %r2, %r3, %r1;
	cvt.u64.u32 	%rd4, %r4;
	mov.u32 	%r5, %tid.y;
	mov.u32 	%r6, %ctaid.y;
	mov.u32 	%r7, %ntid.y;
	mad.lo.s32 	%r8, %r6, %r7, %r5;
	cvt.u64.u32 	%rd5, %r8;
	setp.le.u64 	%p8, %rd151, %rd4;
	setp.le.u64 	%p9, %rd152, %rd5;
	or.pred  	%p10, %p8, %p9;
	@%p10 bra 	$L__BB0_107;
	mul.lo.s64 	%rd6, %rd150, %rd150;
	add.s64 	%rd7, %rd6, -12;
	setp.eq.s64 	%p11, %rd149, 0;
	@%p11 bra 	$L__BB0_77;
	shr.u64 	%rd8, %rd150, 1;
	setp.eq.s64 	%p12, %rd150, 0;
	@%p12 bra 	$L__BB0_48;
	and.b64  	%rd9, %rd150, 3;
	and.b64  	%rd10, %rd150, -4;
	mov.b64 	%rd391, 0;
$L__BB0_4:
	mul.lo.s64 	%rd33, %rd391, %rd7;
	mov.b64 	%rd392, 0;
	mov.u64 	%rd396, %rd392;
$L__BB0_5:
	ld.param.u64 	%rd383, [_Z23d_first_corner_measuresPKfmPfmmmmmf_param_1];
	ld.param.u64 	%rd382, [_Z23d_first_corner_measuresPKfmPfmmmmmf_param_0];
	setp.lt.u64 	%p13, %rd150, 4;
	mul.lo.s64 	%rd36, %rd392, %rd150;
	add.s64 	%rd160, %rd5, %rd8;
	shl.b64 	%rd161, %rd150, 1;
	add.s64 	%rd162, %rd161, %rd152;
	mad.lo.s64 	%rd163, %rd391, %rd162, %rd160;
	add.s64 	%rd164, %rd163, %rd392;
	mad.lo.s64 	%rd165, %rd383, %rd164, %rd383;
	cvta.to.global.u64 	%rd166, %rd382;
	add.s64 	%rd37, %rd166, %rd165;
	mov.b64 	%rd401, 0;
	@%p13 bra 	$L__BB0_28;
	mov.b64 	%rd394, 0;
$L__BB0_7:
	add.s64 	%rd168, %rd394, %rd36;
	mov.pred 	%p111, -1;
	setp.gt.u64 	%p15, %rd168, 47;
	@%p15 bra 	$L__BB0_9;
	cvt.u32.u64 	%r10, %rd168;
	mov.b64 	%rd169, 1;
	shl.b64 	%rd170, %rd169, %r10;
	and.b64  	%rd171, %rd170, 156165010890979;
	setp.ne.s64 	%p16, %rd171, 0;
	@%p16 bra 	$L__BB0_10;
$L__BB0_9:
	mov.pred 	%p111, 0;
$L__BB0_10:
	setp.eq.s64 	%p18, %rd168, 48;
	or.pred  	%p19, %p18, %p111;
	add.s64 	%rd172, %rd8, %rd4;
	add.s64 	%rd173, %rd172, %rd394;
	shl.b64 	%rd174, %rd173, 2;
	add.s64 	%rd41, %rd37, %rd174;
	@%p19 bra 	$L__BB0_12;
	add.s64 	%rd175, %rd396, %rd33;
	ld.global.f32 	%f41, [%rd41+4];
	shl.b64 	%rd176, %rd175, 2;
	add.s64 	%rd177, %rd2, %rd176;
	st.local.f32 	[%rd177], %f41;
	add.s64 	%rd396, %rd396, 1;
$L__BB0_12:
	mov.pred 	%p112, -1;
	add.s64 	%rd178, %rd168, 1;
	setp.gt.u64 	%p21, %rd178, 47;
	@%p21 bra 	$L__BB0_14;
	cvt.u32.u64 	%r11, %rd178;
	mov.b64 	%rd179, 1;
	shl.b64 	%rd180, %rd179, %r11;
	and.b64  	%rd181, %rd180, 156165010890979;
	setp.ne.s64 	%p22, %rd181, 0;
	@%p22 bra 	$L__BB0_15;
$L__BB0_14:
	mov.pred 	%p112, 0;
$L__BB0_15:
	setp.eq.s64 	%p24, %rd168, 47;
	or.pred  	%p25, %p24, %p112;
	@%p25 bra 	$L__BB0_17;
	add.s64 	%rd182, %rd396, %rd33;
	ld.global.f32 	%f42, [%rd41+8];
	shl.b64 	%rd183, %rd182, 2;
	add.s64 	%rd184, %rd2, %rd183;
	st.local.f32 	[%rd184], %f42;
	add.s64 	%rd396, %rd396, 1;
$L__BB0_17:
	mov.pred 	%p113, -1;
	add.s64 	%rd185, %rd168, 2;
	setp.gt.u64 	%p27, %rd185, 47;
	@%p27 bra 	$L__BB0_19;
	cvt.u32.u64 	%r12, %rd185;
	mov.b64 	%rd186, 1;
	shl.b64 	%rd187, %rd186, %r12;
	and.b64  	%rd188, %rd187, 156165010890979;
	setp.ne.s64 	%p28, %rd188, 0;
	@%p28 bra 	$L__BB0_20;
$L__BB0_19:
	mov.pred 	%p113, 0;
$L__BB0_20:
	setp.eq.s64 	%p30, %rd168, 46;
	or.pred  	%p31, %p30, %p113;
	@%p31 bra 	$L__BB0_22;
	add.s64 	%rd189, %rd396, %rd33;
	ld.global.f32 	%f43, [%rd41+12];
	shl.b64 	%rd190, %rd189, 2;
	add.s64 	%rd191, %rd2, %rd190;
	st.local.f32 	[%rd191], %f43;
	add.s64 	%rd396, %rd396, 1;
$L__BB0_22:
	mov.pred 	%p114, -1;
	add.s64 	%rd192, %rd168, 3;
	setp.gt.u64 	%p33, %rd192, 47;
	@%p33 bra 	$L__BB0_24;
	cvt.u32.u64 	%r13, %rd192;
	mov.b64 	%rd193, 1;
	shl.b64 	%rd194, %rd193, %r13;
	and.b64  	%rd195, %rd194, 156165010890979;
	setp.ne.s64 	%p34, %rd195, 0;
	@%p34 bra 	$L__BB0_25;
$L__BB0_24:
	mov.pred 	%p114, 0;
$L__BB0_25:
	setp.eq.s64 	%p36, %rd168, 45;
	or.pred  	%p37, %p36, %p114;
	@%p37 bra 	$L__BB0_27;
	add.s64 	%rd196, %rd396, %rd33;
	ld.global.f32 	%f44, [%rd41+16];
	shl.b64 	%rd197, %rd196, 2;
	add.s64 	%rd198, %rd2, %rd197;
	st.local.f32 	[%rd198], %f44;
	add.s64 	%rd396, %rd396, 1;
$L__BB0_27:
	add.s64 	%rd394, %rd394, 4;
	setp.ne.s64 	%p38, %rd394, %rd10;
	mov.u64 	%rd401, %rd10;
	@%p38 bra 	$L__BB0_7;
$L__BB0_28:
	setp.eq.s64 	%p39, %rd9, 0;
	@%p39 bra 	$L__BB0_46;
	add.s64 	%rd199, %rd401, %rd36;
	mov.pred 	%p115, -1;
	setp.gt.u64 	%p41, %rd199, 47;
	@%p41 bra 	$L__BB0_31;
	cvt.u32.u64 	%r14, %rd199;
	mov.b64 	%rd200, 1;
	shl.b64 	%rd201, %rd200, %r14;
	and.b64  	%rd202, %rd201, 156165010890979;
	setp.ne.s64 	%p42, %rd202, 0;
	@%p42 bra 	$L__BB0_32;
$L__BB0_31:
	mov.pred 	%p115, 0;
$L__BB0_32:
	setp.eq.s64 	%p44, %rd199, 48;
	or.pred  	%p45, %p44, %p115;
	add.s64 	%rd203, %rd8, %rd4;
	add.s64 	%rd204, %rd203, %rd401;
	shl.b64 	%rd205, %rd204, 2;
	add.s64 	%rd55, %rd37, %rd205;
	@%p45 bra 	$L__BB0_34;
	add.s64 	%rd206, %rd396, %rd33;
	ld.global.f32 	%f45, [%rd55+4];
	shl.b64 	%rd207, %rd206, 2;
	add.s64 	%rd208, %rd2, %rd207;
	st.local.f32 	[%rd208], %f45;
	add.s64 	%rd396, %rd396, 1;
$L__BB0_34:
	setp.eq.s64 	%p46, %rd9, 1;
	@%p46 bra 	$L__BB0_46;
	mov.pred 	%p116, -1;
	add.s64 	%rd209, %rd199, 1;
	setp.gt.u64 	%p48, %rd209, 47;
	@%p48 bra 	$L__BB0_37;
	cvt.u32.u64 	%r15, %rd209;
	mov.b64 	%rd210, 1;
	shl.b64 	%rd211, %rd210, %r15;
	and.b64  	%rd212, %rd211, 156165010890979;
	setp.ne.s64 	%p49, %rd212, 0;
	@%p49 bra 	$L__BB0_38;
$L__BB0_37:
	mov.pred 	%p116, 0;
$L__BB0_38:
	setp.eq.s64 	%p51, %rd199, 47;
	or.pred  	%p52, %p51, %p116;
	@%p52 bra 	$L__BB0_40;
	add.s64 	%rd213, %rd396, %rd33;
	ld.global.f32 	%f46, [%rd55+8];
	shl.b64 	%rd214, %rd213, 2;
	add.s64 	%rd215, %rd2, %rd214;
	st.local.f32 	[%rd215], %f46;
	add.s64 	%rd396, %rd396, 1;
$L__BB0_40:
	setp.eq.s64 	%p53, %rd9, 2;
	@%p53 bra 	$L__BB0_46;
	mov.pred 	%p117, -1;
	add.s64 	%rd216, %rd199, 2;
	setp.gt.u64 	%p55, %rd216, 47;
	@%p55 bra 	$L__BB0_43;
	cvt.u32.u64 	%r16, %rd216;
	mov.b64 	%rd217, 1;
	shl.b64 	%rd218, %rd217, %r16;
	and.b64  	%rd219, %rd218, 156165010890979;
	setp.ne.s64 	%p56, %rd219, 0;
	@%p56 bra 	$L__BB0_44;
$L__BB0_43:
	mov.pred 	%p117, 0;
$L__BB0_44:
	setp.eq.s64 	%p58, %rd199, 46;
	or.pred  	%p59, %p58, %p117;
	@%p59 bra 	$L__BB0_46;
	add.s64 	%rd220, %rd396, %rd33;
	ld.global.f32 	%f47, [%rd55+12];
	shl.b64 	%rd221, %rd220, 2;
	add.s64 	%rd222, %rd2, %rd221;
	st.local.f32 	[%rd222], %f47;
	add.s64 	%rd396, %rd396, 1;
$L__BB0_46:
	add.s64 	%rd392, %rd392, 1;
	setp.ne.s64 	%p60, %rd392, %rd150;
	@%p60 bra 	$L__BB0_5;
	add.s64 	%rd391, %rd391, 1;
	setp.eq.s64 	%p61, %rd391, %rd149;
	@%p61 bra 	$L__BB0_48;
	bra.uni 	$L__BB0_4;
$L__BB0_48:
	setp.ne.s64 	%p62, %rd7, 0;
	@%p62 bra 	$L__BB0_62;
	and.b64  	%rd11, %rd149, 7;
	add.s64 	%rd12, %rd11, -1;
	and.b64  	%rd13, %rd149, 3;
	and.b64  	%rd14, %rd149, -8;
	and.b64  	%rd15, %rd149, 1;
	mov.b64 	%rd386, 0;
$L__BB0_50:
	setp.lt.u64 	%p72, %rd149, 8;
	mul.lo.s64 	%rd17, %rd386, %rd149;
	mov.b64 	%rd389, 0;
	@%p72 bra 	$L__BB0_53;
	mov.b64 	%rd387, 0;
$L__BB0_52:
	.pragma "nounroll";
	add.s64 	%rd262, %rd387, %rd17;
	shl.b64 	%rd263, %rd262, 2;
	add.s64 	%rd264, %rd3, %rd263;
	mov.b32 	%r17, 0;
	st.local.u32 	[%rd264], %r17;
	st.local.u32 	[%rd264+4], %r17;
	st.local.u32 	[%rd264+8], %r17;
	st.local.u32 	[%rd264+12], %r17;
	st.local.u32 	[%rd264+16], %r17;
	st.local.u32 	[%rd264+20], %r17;
	st.local.u32 	[%rd264+24], %r17;
	st.local.u32 	[%rd264+28], %r17;
	add.s64 	%rd387, %rd387, 8;
	setp.ne.s64 	%p73, %rd387, %rd14;
	mov.u64 	%rd389, %rd14;
	@%p73 bra 	$L__BB0_52;
$L__BB0_53:
	setp.eq.s64 	%p74, %rd11, 0;
	@%p74 bra 	$L__BB0_61;
	setp.lt.u64 	%p75, %rd12, 3;
	@%p75 bra 	$L__BB0_56;
	add.s64 	%rd265, %rd389, %rd17;
	shl.b64 	%rd266, %rd265, 2;
	add.s64 	%rd267, %rd3, %rd266;
	mov.b32 	%r18, 0;
	st.local.u32 	[%rd267], %r18;
	st.local.u32 	[%rd267+4], %r18;
	st.local.u32 	[%rd267+8], %r18;
	st.local.u32 	[%rd267+12], %r18;
	add.s64 	%rd389, %rd389, 4;
$L__BB0_56:
	setp.eq.s64 	%p76, %rd13, 0;
	@%p76 bra 	$L__BB0_61;
	setp.eq.s64 	%p77, %rd13, 1;
	@%p77 bra 	$L__BB0_59;
	add.s64 	%rd268, %rd389, %rd17;
	shl.b64 	%rd269, %rd268, 2;
	add.s64 	%rd270, %rd3, %rd269;
	mov.b32 	%r19, 0;
	st.local.u32 	[%rd270], %r19;
	st.local.u32 	[%rd270+4], %r19;
	add.s64 	%rd389, %rd389, 2;
$L__BB0_59:
	setp.eq.s64 	%p78, %rd15, 0;
	@%p78 bra 	$L__BB0_61;
	add.s64 	%rd271, %rd389, %rd17;
	shl.b64 	%rd272, %rd271, 2;
	add.s64 	%rd273, %rd3, %rd272;
	mov.b32 	%r20, 0;
	st.local.u32 	[%rd273], %r20;
$L__BB0_61:
	add.s64 	%rd386, %rd386, 1;
	setp.eq.s64 	%p79, %rd386, %rd149;
	@%p79 bra 	$L__BB0_77;
	bra.uni 	$L__BB0_50;
$L__BB0_62:
	add.s64 	%rd26, %rd6, -13;
	add.s64 	%rd224, %rd6, 4;
	and.b64  	%rd225, %rd224, 13;
	add.s64 	%rd27, %rd225, -1;
	and.b64  	%rd226, %rd6, 5;
	xor.b64  	%rd227, %rd226, 4;
	add.s64 	%rd28, %rd227, -1;
	and.b64  	%rd29, %rd7, -16;
	and.b64  	%rd30, %rd224, 5;
	and.b64  	%rd31, %rd6, 1;
	mov.b64 	%rd406, 0;
$L__BB0_63:
	mul.lo.s64 	%rd65, %rd406, %rd149;
	mul.lo.s64 	%rd66, %rd406, %rd7;
	mov.b64 	%rd407, 0;
$L__BB0_64:
	setp.lt.u64 	%p63, %rd26, 15;
	mul.lo.s64 	%rd68, %rd407, %rd7;
	mov.b64 	%rd410, 0;
	mov.f32 	%f457, 0f00000000;
	@%p63 bra 	$L__BB0_67;
	mov.b64 	%rd408, 0;
	mov.f32 	%f457, 0f00000000;
$L__BB0_66:
	.pragma "nounroll";
	add.s64 	%rd231, %rd408, %rd66;
	shl.b64 	%rd232, %rd231, 2;
	add.s64 	%rd233, %rd2, %rd232;
	ld.local.f32 	%f51, [%rd233];
	add.s64 	%rd234, %rd408, %rd68;
	shl.b64 	%rd235, %rd234, 2;
	add.s64 	%rd236, %rd2, %rd235;
	ld.local.f32 	%f52, [%rd236];
	fma.rn.f32 	%f53, %f51, %f52, %f457;
	ld.local.f32 	%f54, [%rd233+4];
	ld.local.f32 	%f55, [%rd236+4];
	fma.rn.f32 	%f56, %f54, %f55, %f53;
	ld.local.f32 	%f57, [%rd233+8];
	ld.local.f32 	%f58, [%rd236+8];
	fma.rn.f32 	%f59, %f57, %f58, %f56;
	ld.local.f32 	%f60, [%rd233+12];
	ld.local.f32 	%f61, [%rd236+12];
	fma.rn.f32 	%f62, %f60, %f61, %f59;
	ld.local.f32 	%f63, [%rd233+16];
	ld.local.f32 	%f64, [%rd236+16];
	fma.rn.f32 	%f65, %f63, %f64, %f62;
	ld.local.f32 	%f66, [%rd233+20];
	ld.local.f32 	%f67, [%rd236+20];
	fma.rn.f32 	%f68, %f66, %f67, %f65;
	ld.local.f32 	%f69, [%rd233+24];
	ld.local.f32 	%f70, [%rd236+24];
	fma.rn.f32 	%f71, %f69, %f70, %f68;
	ld.local.f32 	%f72, [%rd233+28];
	ld.local.f32 	%f73, [%rd236+28];
	fma.rn.f32 	%f74, %f72, %f73, %f71;
	ld.local.f32 	%f75, [%rd233+32];
	ld.local.f32 	%f76, [%rd236+32];
	fma.rn.f32 	%f77, %f75, %f76, %f74;
	ld.local.f32 	%f78, [%rd233+36];
	ld.local.f32 	%f79, [%rd236+36];
	fma.rn.f32 	%f80, %f78, %f79, %f77;
	ld.local.f32 	%f81, [%rd233+40];
	ld.local.f32 	%f82, [%rd236+40];
	fma.rn.f32 	%f83, %f81, %f82, %f80;
	ld.local.f32 	%f84, [%rd233+44];
	ld.local.f32 	%f85, [%rd236+44];
	fma.rn.f32 	%f86, %f84, %f85, %f83;
	ld.local.f32 	%f87, [%rd233+48];
	ld.local.f32 	%f88, [%rd236+48];
	fma.rn.f32 	%f89, %f87, %f88, %f86;
	ld.local.f32 	%f90, [%rd233+52];
	ld.local.f32 	%f91, [%rd236+52];
	fma.rn.f32 	%f92, %f90, %f91, %f89;
	ld.local.f32 	%f93, [%rd233+56];
	ld.local.f32 	%f94, [%rd236+56];
	fma.rn.f32 	%f95, %f93, %f94, %f92;
	ld.local.f32 	%f96, [%rd233+60];
	ld.local.f32 	%f97, [%rd236+60];
	fma.rn.f32 	%f457, %f96, %f97, %f95;
	add.s64 	%rd408, %rd408, 16;
	setp.ne.s64 	%p64, %rd408, %rd29;
	mov.u64 	%rd410, %rd29;
	@%p64 bra 	$L__BB0_66;
$L__BB0_67:
	and.b64  	%rd237, %rd7, 13;
	setp.eq.s64 	%p65, %rd237, 0;
	@%p65 bra 	$L__BB0_75;
	setp.lt.u64 	%p66, %rd27, 7;
	@%p66 bra 	$L__BB0_70;
	add.s64 	%rd238, %rd410, %rd66;
	shl.b64 	%rd239, %rd238, 2;
	add.s64 	%rd240, %rd2, %rd239;
	ld.local.f32 	%f99, [%rd240];
	add.s64 	%rd241, %rd410, %rd68;
	shl.b64 	%rd242, %rd241, 2;
	add.s64 	%rd243, %rd2, %rd242;
	ld.local.f32 	%f100, [%rd243];
	fma.rn.f32 	%f101, %f99, %f100, %f457;
	ld.local.f32 	%f102, [%rd240+4];
	ld.local.f32 	%f103, [%rd243+4];
	fma.rn.f32 	%f104, %f102, %f103, %f101;
	ld.local.f32 	%f105, [%rd240+8];
	ld.local.f32 	%f106, [%rd243+8];
	fma.rn.f32 	%f107, %f105, %f106, %f104;
	ld.local.f32 	%f108, [%rd240+12];
	ld.local.f32 	%f109, [%rd243+12];
	fma.rn.f32 	%f110, %f108, %f109, %f107;
	ld.local.f32 	%f111, [%rd240+16];
	ld.local.f32 	%f112, [%rd243+16];
	fma.rn.f32 	%f113, %f111, %f112, %f110;
	ld.local.f32 	%f114, [%rd240+20];
	ld.local.f32 	%f115, [%rd243+20];
	fma.rn.f32 	%f116, %f114, %f115, %f113;
	ld.local.f32 	%f117, [%rd240+24];
	ld.local.f32 	%f118, [%rd243+24];
	fma.rn.f32 	%f119, %f117, %f118, %f116;
	ld.local.f32 	%f120, [%rd240+28];
	ld.local.f32 	%f121, [%rd243+28];
	fma.rn.f32 	%f457, %f120, %f121, %f119;
	add.s64 	%rd410, %rd410, 8;
$L__BB0_70:
	setp.eq.s64 	%p67, %rd30, 0;
	@%p67 bra 	$L__BB0_75;
	setp.lt.u64 	%p68, %rd28, 3;
	@%p68 bra 	$L__BB0_73;
	add.s64 	%rd244, %rd410, %rd66;
	shl.b64 	%rd245, %rd244, 2;
	add.s64 	%rd246, %rd2, %rd245;
	ld.local.f32 	%f123, [%rd246];
	add.s64 	%rd247, %rd410, %rd68;
	shl.b64 	%rd248, %rd247, 2;
	add.s64 	%rd249, %rd2, %rd248;
	ld.local.f32 	%f124, [%rd249];
	fma.rn.f32 	%f125, %f123, %f124, %f457;
	ld.local.f32 	%f126, [%rd246+4];
	ld.local.f32 	%f127, [%rd249+4];
	fma.rn.f32 	%f128, %f126, %f127, %f125;
	ld.local.f32 	%f129, [%rd246+8];
	ld.local.f32 	%f130, [%rd249+8];
	fma.rn.f32 	%f131, %f129, %f130, %f128;
	ld.local.f32 	%f132, [%rd246+12];
	ld.local.f32 	%f133, [%rd249+12];
	fma.rn.f32 	%f457, %f132, %f133, %f131;
	add.s64 	%rd410, %rd410, 4;
$L__BB0_73:
	setp.eq.s64 	%p69, %rd31, 0;
	@%p69 bra 	$L__BB0_75;
	add.s64 	%rd250, %rd410, %rd66;
	shl.b64 	%rd251, %rd250, 2;
	add.s64 	%rd252, %rd2, %rd251;
	ld.local.f32 	%f134, [%rd252];
	add.s64 	%rd253, %rd410, %rd68;
	shl.b64 	%rd254, %rd253, 2;
	add.s64 	%rd255, %rd2, %rd254;
	ld.local.f32 	%f135, [%rd255];
	fma.rn.f32 	%f457, %f134, %f135, %f457;
$L__BB0_75:
	add.s64 	%rd256, %rd407, %rd65;
	shl.b64 	%rd257, %rd256, 2;
	add.s64 	%rd258, %rd3, %rd257;
	st.local.f32 	[%rd258], %f457;
	add.s64 	%rd407, %rd407, 1;
	setp.ne.s64 	%p70, %rd407, %rd149;
	@%p70 bra 	$L__BB0_64;
	add.s64 	%rd406, %rd406, 1;
	setp.ne.s64 	%p71, %rd406, %rd149;
	@%p71 bra 	$L__BB0_63;
$L__BB0_77:
	setp.eq.s64 	%p80, %rd149, 0;
	ld.local.v4.f32 	{%f137, %f138, %f139, %f140}, [%rd3];
	st.local.v4.f32 	[%rd1], {%f137, %f138, %f139, %f140};
	ld.local.v4.f32 	{%f141, %f142, %f143, %f144}, [%rd3+16];
	st.local.v4.f32 	[%rd1+16], {%f141, %f142, %f143, %f144};
	ld.local.v4.f32 	{%f145, %f146, %f147, %f148}, [%rd3+32];
	add.s64 	%rd78, %rd1, 32;
	st.local.v4.f32 	[%rd1+32], {%f145, %f146, %f147, %f148};
	ld.local.v4.f32 	{%f149, %f150, %f151, %f152}, [%rd3+48];
	st.local.v4.f32 	[%rd1+48], {%f149, %f150, %f151, %f152};
	ld.local.v4.f32 	{%f153, %f154, %f155, %f156}, [%rd3+64];
	st.local.v4.f32 	[%rd1+64], {%f153, %f154, %f155, %f156};
	ld.local.v4.f32 	{%f157, %f158, %f159, %f160}, [%rd3+80];
	st.local.v4.f32 	[%rd1+80], {%f157, %f158, %f159, %f160};
	ld.local.v4.f32 	{%f161, %f162, %f163, %f164}, [%rd3+96];
	st.local.v4.f32 	[%rd1+96], {%f161, %f162, %f163, %f164};
	ld.local.v4.f32 	{%f165, %f166, %f167, %f168}, [%rd3+112];
	st.local.v4.f32 	[%rd1+112], {%f165, %f166, %f167, %f168};
	ld.local.v4.f32 	{%f169, %f170, %f171, %f172}, [%rd3+128];
	st.local.v4.f32 	[%rd1+128], {%f169, %f170, %f171, %f172};
	ld.local.v4.f32 	{%f173, %f174, %f175, %f176}, [%rd3+144];
	st.local.v4.f32 	[%rd1+144], {%f173, %f174, %f175, %f176};
	ld.local.v4.f32 	{%f177, %f178, %f179, %f180}, [%rd3+160];
	st.local.v4.f32 	[%rd1+160], {%f177, %f178, %f179, %f180};
	ld.local.v4.f32 	{%f181, %f182, %f183, %f184}, [%rd3+176];
	st.local.v4.f32 	[%rd1+176], {%f181, %f182, %f183, %f184};
	ld.local.v4.f32 	{%f185, %f186, %f187, %f188}, [%rd3+192];
	st.local.v4.f32 	[%rd1+192], {%f185, %f186, %f187, %f188};
	ld.local.v4.f32 	{%f189, %f190, %f191, %f192}, [%rd3+208];
	st.local.v4.f32 	[%rd1+208], {%f189, %f190, %f191, %f192};
	ld.local.v4.f32 	{%f193, %f194, %f195, %f196}, [%rd3+224];
	st.local.v4.f32 	[%rd1+224], {%f193, %f194, %f195, %f196};
	ld.local.v4.f32 	{%f197, %f198, %f199, %f200}, [%rd3+240];
	st.local.v4.f32 	[%rd1+240], {%f197, %f198, %f199, %f200};
	mov.f32 	%f466, 0f3F800000;
	@%p80 bra 	$L__BB0_93;
	and.b64  	%rd79, %rd149, 15;
	and.b64  	%rd80, %rd149, 7;
	and.b64  	%rd81, %rd149, -16;
	and.b64  	%rd425, %rd149, 3;
	shl.b64 	%rd83, %rd149, 2;
	mov.b64 	%rd412, 0;
$L__BB0_79:
	mul.lo.s64 	%rd87, %rd412, %rd149;
	add.s64 	%rd275, %rd87, %rd412;
	shl.b64 	%rd276, %rd275, 2;
	add.s64 	%rd88, %rd1, %rd276;
	ld.local.f32 	%f201, [%rd88];
	setp.neu.f32 	%p81, %f201, 0f00000000;
	@%p81 bra 	$L__BB0_108;
	mov.u64 	%rd277, $str;
	cvta.global.u64 	%rd278, %rd277;
	{ // callseq 0, 0
	.param .b64 param0;
	st.param.b64 	[param0], %rd278;
	.param .b64 param1;
	st.param.b64 	[param1], 0;
	.param .b32 retval0;
	call.uni (retval0), 
	vprintf, 
	(
	param0, 
	param1
	);
	ld.param.b32 	%r21, [retval0];
	} // callseq 0
	bra.uni 	$L__BB0_108;
$L__BB0_81:
	add.s64 	%rd303, %rd149, -1;
	setp.lt.u64 	%p94, %rd303, 15;
	mov.f32 	%f466, 0f3F800000;
	mov.b64 	%rd423, 0;
	@%p94 bra 	$L__BB0_84;
	shl.b64 	%rd304, %rd149, 6;
	add.s64 	%rd84, %rd304, 64;
	add.s64 	%rd85, %rd83, 4;
	mov.f32 	%f466, 0f3F800000;
	mov.u64 	%rd420, %rd1;
	mov.u64 	%rd421, %rd81;
$L__BB0_83:
	.pragma "nounroll";
	ld.local.f32 	%f331, [%rd420];
	mul.f32 	%f332, %f466, %f331;
	add.s64 	%rd305, %rd420, %rd85;
	ld.local.f32 	%f333, [%rd305];
	mul.f32 	%f334, %f332, %f333;
	add.s64 	%rd306, %rd305, %rd85;
	ld.local.f32 	%f335, [%rd306];
	mul.f32 	%f336, %f334, %f335;
	add.s64 	%rd307, %rd306, %rd85;
	ld.local.f32 	%f337, [%rd307];
	mul.f32 	%f338, %f336, %f337;
	add.s64 	%rd308, %rd307, %rd85;
	ld.local.f32 	%f339, [%rd308];
	mul.f32 	%f340, %f338, %f339;
	add.s64 	%rd309, %rd308, %rd85;
	ld.local.f32 	%f341, [%rd309];
	mul.f32 	%f342, %f340, %f341;
	add.s64 	%rd310, %rd309, %rd85;
	ld.local.f32 	%f343, [%rd310];
	mul.f32 	%f344, %f342, %f343;
	add.s64 	%rd311, %rd310, %rd85;
	ld.local.f32 	%f345, [%rd311];
	mul.f32 	%f346, %f344, %f345;
	add.s64 	%rd312, %rd311, %rd85;
	ld.local.f32 	%f347, [%rd312];
	mul.f32 	%f348, %f346, %f347;
	add.s64 	%rd313, %rd312, %rd85;
	ld.local.f32 	%f349, [%rd313];
	mul.f32 	%f350, %f348, %f349;
	add.s64 	%rd314, %rd313, %rd85;
	ld.local.f32 	%f351, [%rd314];
	mul.f32 	%f352, %f350, %f351;
	add.s64 	%rd315, %rd314, %rd85;
	ld.local.f32 	%f353, [%rd315];
	mul.f32 	%f354, %f352, %f353;
	add.s64 	%rd316, %rd315, %rd85;
	ld.local.f32 	%f355, [%rd316];
	mul.f32 	%f356, %f354, %f355;
	add.s64 	%rd317, %rd316, %rd85;
	ld.local.f32 	%f357, [%rd317];
	mul.f32 	%f358, %f356, %f357;
	add.s64 	%rd318, %rd317, %rd85;
	ld.local.f32 	%f359, [%rd318];
	mul.f32 	%f360, %f358, %f359;
	add.s64 	%rd319, %rd318, %rd85;
	ld.local.f32 	%f361, [%rd319];
	mul.f32 	%f466, %f360, %f361;
	add.s64 	%rd421, %rd421, -16;
	add.s64 	%rd420, %rd420, %rd84;
	setp.ne.s64 	%p95, %rd421, 0;
	mov.u64 	%rd423, %rd81;
	@%p95 bra 	$L__BB0_83;
$L__BB0_84:
	setp.eq.s64 	%p96, %rd79, 0;
	@%p96 bra 	$L__BB0_93;
	setp.lt.u64 	%p97, %rd79, 8;
	@%p97 bra 	$L__BB0_87;
	mad.lo.s64 	%rd320, %rd423, %rd149, %rd423;
	shl.b64 	%rd321, %rd320, 2;
	add.s64 	%rd322, %rd1, %rd321;
	ld.local.f32 	%f363, [%rd322];
	mul.f32 	%f364, %f466, %f363;
	add.s64 	%rd323, %rd322, %rd83;
	ld.local.f32 	%f365, [%rd323+4];
	mul.f32 	%f366, %f364, %f365;
	add.s64 	%rd324, %rd323, %rd83;
	ld.local.f32 	%f367, [%rd324+8];
	mul.f32 	%f368, %f366, %f367;
	add.s64 	%rd325, %rd324, %rd83;
	ld.local.f32 	%f369, [%rd325+12];
	mul.f32 	%f370, %f368, %f369;
	add.s64 	%rd326, %rd325, %rd83;
	ld.local.f32 	%f371, [%rd326+16];
	mul.f32 	%f372, %f370, %f371;
	add.s64 	%rd327, %rd326, %rd83;
	ld.local.f32 	%f373, [%rd327+20];
	mul.f32 	%f374, %f372, %f373;
	add.s64 	%rd328, %rd327, %rd83;
	ld.local.f32 	%f375, [%rd328+24];
	mul.f32 	%f376, %f374, %f375;
	add.s64 	%rd329, %rd328, %rd83;
	ld.local.f32 	%f377, [%rd329+28];
	mul.f32 	%f466, %f376, %f377;
	add.s64 	%rd423, %rd423, 8;
$L__BB0_87:
	setp.eq.s64 	%p98, %rd80, 0;
	@%p98 bra 	$L__BB0_93;
	setp.lt.u64 	%p99, %rd80, 4;
	@%p99 bra 	$L__BB0_90;
	mad.lo.s64 	%rd330, %rd423, %rd149, %rd423;
	shl.b64 	%rd331, %rd330, 2;
	add.s64 	%rd332, %rd1, %rd331;
	ld.local.f32 	%f379, [%rd332];
	mul.f32 	%f380, %f466, %f379;
	add.s64 	%rd333, %rd332, %rd83;
	ld.local.f32 	%f381, [%rd333+4];
	mul.f32 	%f382, %f380, %f381;
	add.s64 	%rd334, %rd333, %rd83;
	ld.local.f32 	%f383, [%rd334+8];
	mul.f32 	%f384, %f382, %f383;
	add.s64 	%rd335, %rd334, %rd83;
	ld.local.f32 	%f385, [%rd335+12];
	mul.f32 	%f466, %f384, %f385;
	add.s64 	%rd423, %rd423, 4;
$L__BB0_90:
	setp.eq.s64 	%p100, %rd425, 0;
	@%p100 bra 	$L__BB0_93;
	mad.lo.s64 	%rd336, %rd423, %rd149, %rd423;
	shl.b64 	%rd337, %rd336, 2;
	add.s64 	%rd426, %rd1, %rd337;
	add.s64 	%rd118, %rd83, 4;
$L__BB0_92:
	.pragma "nounroll";
	ld.local.f32 	%f386, [%rd426];
	mul.f32 	%f466, %f466, %f386;
	add.s64 	%rd426, %rd426, %rd118;
	add.s64 	%rd425, %rd425, -1;
	setp.ne.s64 	%p101, %rd425, 0;
	@%p101 bra 	$L__BB0_92;
$L__BB0_93:
	setp.eq.s64 	%p102, %rd149, 0;
	mov.f32 	%f475, 0f00000000;
	@%p102 bra 	$L__BB0_106;
	add.s64 	%rd339, %rd149, -1;
	and.b64  	%rd123, %rd149, 15;
	setp.lt.u64 	%p103, %rd339, 15;
	mov.f32 	%f475, 0f00000000;
	mov.b64 	%rd430, 0;
	@%p103 bra 	$L__BB0_97;
	and.b64  	%rd430, %rd149, -16;
	shl.b64 	%rd340, %rd149, 6;
	add.s64 	%rd125, %rd340, 64;
	shl.b64 	%rd341, %rd149, 2;
	add.s64 	%rd126, %rd341, 4;
	mov.f32 	%f475, 0f00000000;
	mov.u64 	%rd427, %rd3;
	mov.u64 	%rd428, %rd430;
$L__BB0_96:
	.pragma "nounroll";
	ld.local.f32 	%f391, [%rd427];
	add.f32 	%f392, %f475, %f391;
	add.s64 	%rd342, %rd427, %rd126;
	ld.local.f32 	%f393, [%rd342];
	add.f32 	%f394, %f392, %f393;
	add.s64 	%rd343, %rd342, %rd126;
	ld.local.f32 	%f395, [%rd343];
	add.f32 	%f396, %f394, %f395;
	add.s64 	%rd344, %rd343, %rd126;
	ld.local.f32 	%f397, [%rd344];
	add.f32 	%f398, %f396, %f397;
	add.s64 	%rd345, %rd344, %rd126;
	ld.local.f32 	%f399, [%rd345];
	add.f32 	%f400, %f398, %f399;
	add.s64 	%rd346, %rd345, %rd126;
	ld.local.f32 	%f401, [%rd346];
	add.f32 	%f402, %f400, %f401;
	add.s64 	%rd347, %rd346, %rd126;
	ld.local.f32 	%f403, [%rd347];
	add.f32 	%f404, %f402, %f403;
	add.s64 	%rd348, %rd347, %rd126;
	ld.local.f32 	%f405, [%rd348];
	add.f32 	%f406, %f404, %f405;
	add.s64 	%rd349, %rd348, %rd126;
	ld.local.f32 	%f407, [%rd349];
	add.f32 	%f408, %f406, %f407;
	add.s64 	%rd350, %rd349, %rd126;
	ld.local.f32 	%f409, [%rd350];
	add.f32 	%f410, %f408, %f409;
	add.s64 	%rd351, %rd350, %rd126;
	ld.local.f32 	%f411, [%rd351];
	add.f32 	%f412, %f410, %f411;
	add.s64 	%rd352, %rd351, %rd126;
	ld.local.f32 	%f413, [%rd352];
	add.f32 	%f414, %f412, %f413;
	add.s64 	%rd353, %rd352, %rd126;
	ld.local.f32 	%f415, [%rd353];
	add.f32 	%f416, %f414, %f415;
	add.s64 	%rd354, %rd353, %rd126;
	ld.local.f32 	%f417, [%rd354];
	add.f32 	%f418, %f416, %f417;
	add.s64 	%rd355, %rd354, %rd126;
	ld.local.f32 	%f419, [%rd355];
	add.f32 	%f420, %f418, %f419;
	add.s64 	%rd356, %rd355, %rd126;
	ld.local.f32 	%f421, [%rd356];
	add.f32 	%f475, %f420, %f421;
	add.s64 	%rd428, %rd428, -16;
	add.s64 	%rd427, %rd427, %rd125;
	setp.ne.s64 	%p104, %rd428, 0;
	@%p104 bra 	$L__BB0_96;
$L__BB0_97:
	setp.eq.s64 	%p105, %rd123, 0;
	@%p105 bra 	$L__BB0_106;
	and.b64  	%rd132, %rd149, 7;
	setp.lt.u64 	%p106, %rd123, 8;
	@%p106 bra 	$L__BB0_100;
	mad.lo.s64 	%rd357, %rd430, %rd149, %rd430;
	shl.b64 	%rd358, %rd357, 2;
	add.s64 	%rd359, %rd3, %rd358;
	ld.local.f32 	%f423, [%rd359];
	add.f32 	%f424, %f475, %f423;
	shl.b64 	%rd360, %rd149, 2;
	add.s64 	%rd361, %rd359, %rd360;
	ld.local.f32 	%f425, [%rd361+4];
	add.f32 	%f426, %f424, %f425;
	add.s64 	%rd362, %rd361, %rd360;
	ld.local.f32 	%f427, [%rd362+8];
	add.f32 	%f428, %f426, %f427;
	add.s64 	%rd363, %rd362, %rd360;
	ld.local.f32 	%f429, [%rd363+12];
	add.f32 	%f430, %f428, %f429;
	add.s64 	%rd364, %rd363, %rd360;
	ld.local.f32 	%f431, [%rd364+16];
	add.f32 	%f432, %f430, %f431;
	add.s64 	%rd365, %rd364, %rd360;
	ld.local.f32 	%f433, [%rd365+20];
	add.f32 	%f434, %f432, %f433;
	add.s64 	%rd366, %rd365, %rd360;
	ld.local.f32 	%f435, [%rd366+24];
	add.f32 	%f436, %f434, %f435;
	add.s64 	%rd367, %rd366, %rd360;
	ld.local.f32 	%f437, [%rd367+28];
	add.f32 	%f475, %f436, %f437;
	add.s64 	%rd430, %rd430, 8;
$L__BB0_100:
	setp.eq.s64 	%p107, %rd132, 0;
	@%p107 bra 	$L__BB0_106;
	and.b64  	%rd432, %rd149, 3;
	setp.lt.u64 	%p108, %rd132, 4;
	@%p108 bra 	$L__BB0_103;
	mad.lo.s64 	%rd368, %rd430, %rd149, %rd430;
	shl.b64 	%rd369, %rd368, 2;
	add.s64 	%rd370, %rd3, %rd369;
	ld.local.f32 	%f439, [%rd370];
	add.f32 	%f440, %f475, %f439;
	shl.b64 	%rd371, %rd149, 2;
	add.s64 	%rd372, %rd370, %rd371;
	ld.local.f32 	%f441, [%rd372+4];
	add.f32 	%f442, %f440, %f441;
	add.s64 	%rd373, %rd372, %rd371;
	ld.local.f32 	%f443, [%rd373+8];
	add.f32 	%f444, %f442, %f443;
	add.s64 	%rd374, %rd373, %rd371;
	ld.local.f32 	%f445, [%rd374+12];
	add.f32 	%f475, %f444, %f445;
	add.s64 	%rd430, %rd430, 4;
$L__BB0_103:
	setp.eq.s64 	%p109, %rd432, 0;
	@%p109 bra 	$L__BB0_106;
	mad.lo.s64 	%rd375, %rd430, %rd149, %rd430;
	shl.b64 	%rd376, %rd375, 2;
	add.s64 	%rd433, %rd3, %rd376;
	shl.b64 	%rd377, %rd149, 2;
	add.s64 	%rd139, %rd377, 4;
$L__BB0_105:
	.pragma "nounroll";
	ld.local.f32 	%f446, [%rd433];
	add.f32 	%f475, %f475, %f446;
	add.s64 	%rd433, %rd433, %rd139;
	add.s64 	%rd432, %rd432, -1;
	setp.ne.s64 	%p110, %rd432, 0;
	@%p110 bra 	$L__BB0_105;
$L__BB0_106:
	ld.param.f32 	%f449, [_Z23d_first_corner_measuresPKfmPfmmmmmf_param_8];
	ld.param.u64 	%rd385, [_Z23d_first_corner_measuresPKfmPfmmmmmf_param_3];
	ld.param.u64 	%rd384, [_Z23d_first_corner_measuresPKfmPfmmmmmf_param_2];
	cvta.to.global.u64 	%rd378, %rd384;
	mad.lo.s64 	%rd379, %rd385, %rd5, %rd378;
	add.f32 	%f447, %f449, %f475;
	div.rn.f32 	%f448, %f466, %f447;
	shl.b64 	%rd380, %rd4, 2;
	add.s64 	%rd381, %rd379, %rd380;
	st.global.f32 	[%rd381], %f448;
$L__BB0_107:
	ret;
$L__BB0_108:
	add.s64 	%rd89, %rd412, 1;
	setp.ge.u64 	%p82, %rd89, %rd149;
	mov.u64 	%rd416, %rd89;
	@%p82 bra 	$L__BB0_109;
	bra.uni 	$L__BB0_121;
$L__BB0_109:
	setp.eq.s64 	%p93, %rd89, %rd149;
	mov.u64 	%rd412, %rd89;
	@%p93 bra 	$L__BB0_81;
	bra.uni 	$L__BB0_79;
$L__BB0_110:
	setp.eq.s64 	%p85, %rd79, 0;
	@%p85 bra 	$L__BB0_120;
	add.s64 	%rd284, %rd79, -1;
	setp.lt.u64 	%p86, %rd284, 7;
	@%p86 bra 	$L__BB0_113;
	add.s64 	%rd285, %rd414, %rd99;
	shl.b64 	%rd286, %rd285, 2;
	add.s64 	%rd287, %rd1, %rd286;
	ld.local.f32 	%f268, [%rd287];
	add.s64 	%rd288, %rd414, %rd87;
	shl.b64 	%rd289, %rd288, 2;
	add.s64 	%rd290, %rd1, %rd289;
	ld.local.f32 	%f269, [%rd290];
	mul.f32 	%f270, %f13, %f269;
	sub.f32 	%f271, %f268, %f270;
	st.local.f32 	[%rd287], %f271;
	ld.local.f32 	%f272, [%rd287+4];
	ld.local.f32 	%f273, [%rd290+4];
	mul.f32 	%f274, %f13, %f273;
	sub.f32 	%f275, %f272, %f274;
	st.local.f32 	[%rd287+4], %f275;
	ld.local.f32 	%f276, [%rd287+8];
	ld.local.f32 	%f277, [%rd290+8];
	mul.f32 	%f278, %f13, %f277;
	sub.f32 	%f279, %f276, %f278;
	st.local.f32 	[%rd287+8], %f279;
	ld.local.f32 	%f280, [%rd287+12];
	ld.local.f32 	%f281, [%rd290+12];
	mul.f32 	%f282, %f13, %f281;
	sub.f32 	%f283, %f280, %f282;
	st.local.f32 	[%rd287+12], %f283;
	ld.local.f32 	%f284, [%rd287+16];
	ld.local.f32 	%f285, [%rd290+16];
	mul.f32 	%f286, %f13, %f285;
	sub.f32 	%f287, %f284, %f286;
	st.local.f32 	[%rd287+16], %f287;
	ld.local.f32 	%f288, [%rd287+20];
	ld.local.f32 	%f289, [%rd290+20];
	mul.f32 	%f290, %f13, %f289;
	sub.f32 	%f291, %f288, %f290;
	st.local.f32 	[%rd287+20], %f291;
	ld.local.f32 	%f292, [%rd287+24];
	ld.local.f32 	%f293, [%rd290+24];
	mul.f32 	%f294, %f13, %f293;
	sub.f32 	%f295, %f292, %f294;
	st.local.f32 	[%rd287+24], %f295;
	ld.local.f32 	%f296, [%rd287+28];
	ld.local.f32 	%f297, [%rd290+28];
	mul.f32 	%f298, %f13, %f297;
	sub.f32 	%f299, %f296, %f298;
	st.local.f32 	[%rd287+28], %f299;
	add.s64 	%rd414, %rd414, 8;
$L__BB0_113:
	setp.eq.s64 	%p87, %rd80, 0;
	@%p87 bra 	$L__BB0_120;
	add.s64 	%rd291, %rd80, -1;
	setp.lt.u64 	%p88, %rd291, 3;
	@%p88 bra 	$L__BB0_116;
	add.s64 	%rd292, %rd414, %rd99;
	shl.b64 	%rd293, %rd292, 2;
	add.s64 	%rd294, %rd1, %rd293;
	ld.local.f32 	%f300, [%rd294];
	add.s64 	%rd295, %rd414, %rd87;
	shl.b64 	%rd296, %rd295, 2;
	add.s64 	%rd297, %rd1, %rd296;
	ld.local.f32 	%f301, [%rd297];
	mul.f32 	%f302, %f13, %f301;
	sub.f32 	%f303, %f300, %f302;
	st.local.f32 	[%rd294], %f303;
	ld.local.f32 	%f304, [%rd294+4];
	ld.local.f32 	%f305, [%rd297+4];
	mul.f32 	%f306, %f13, %f305;
	sub.f32 	%f307, %f304, %f306;
	st.local.f32 	[%rd294+4], %f307;
	ld.local.f32 	%f308, [%rd294+8];
	ld.local.f32 	%f309, [%rd297+8];
	mul.f32 	%f310, %f13, %f309;
	sub.f32 	%f311, %f308, %f310;
	st.local.f32 	[%rd294+8], %f311;
	ld.local.f32 	%f312, [%rd294+12];
	ld.local.f32 	%f313, [%rd297+12];
	mul.f32 	%f314, %f13, %f313;
	sub.f32 	%f315, %f312, %f314;
	st.local.f32 	[%rd294+12], %f315;
	add.s64 	%rd414, %rd414, 4;
$L__BB0_116:
	setp.eq.s64 	%p89, %rd425, 0;
	@%p89 bra 	$L__BB0_120;
	setp.eq.s64 	%p90, %rd425, 1;
	add.s64 	%rd298, %rd414, %rd99;
	shl.b64 	%rd299, %rd298, 2;
	add.s64 	%rd95, %rd1, %rd299;
	ld.local.f32 	%f316, [%rd95];
	add.s64 	%rd300, %rd414, %rd87;
	shl.b64 	%rd301, %rd300, 2;
	add.s64 	%rd96, %rd1, %rd301;
	ld.local.f32 	%f317, [%rd96];
	mul.f32 	%f318, %f13, %f317;
	sub.f32 	%f319, %f316, %f318;
	st.local.f32 	[%rd95], %f319;
	@%p90 bra 	$L__BB0_120;
	setp.eq.s64 	%p91, %rd425, 2;
	ld.local.f32 	%f320, [%rd95+4];
	ld.local.f32 	%f321, [%rd96+4];
	mul.f32 	%f322, %f13, %f321;
	sub.f32 	%f323, %f320, %f322;
	st.local.f32 	[%rd95+4], %f323;
	@%p91 bra 	$L__BB0_120;
	ld.local.f32 	%f324, [%rd95+8];
	ld.local.f32 	%f325, [%rd96+8];
	mul.f32 	%f326, %f13, %f325;
	sub.f32 	%f327, %f324, %f326;
	st.local.f32 	[%rd95+8], %f327;
$L__BB0_120:
	add.s64 	%rd416, %rd416, 1;
	setp.ge.u64 	%p92, %rd416, %rd149;
	@%p92 bra 	$L__BB0_109;
$L__BB0_121:
	add.s64 	%rd280, %rd149, -1;
	setp.lt.u64 	%p83, %rd280, 15;
	mul.lo.s64 	%rd99, %rd416, %rd149;
	add.s64 	%rd281, %rd99, %rd412;
	shl.b64 	%rd282, %rd281, 2;
	add.s64 	%rd283, %rd1, %rd282;
	ld.local.f32 	%f202, [%rd283];
	ld.local.f32 	%f203, [%rd88];
	div.rn.f32 	%f13, %f202, %f203;
	mov.b64 	%rd414, 0;
	@%p83 bra 	$L__BB0_110;
	mad.lo.s64 	%rd417, %rd83, %rd412, %rd78;
	mad.lo.s64 	%rd418, %rd83, %rd416, %rd78;
	mov.u64 	%rd419, %rd81;
$L__BB0_123:
	.pragma "nounroll";
	ld.local.f32 	%f204, [%rd418+-32];
	ld.local.f32 	%f205, [%rd417+-32];
	mul.f32 	%f206, %f13, %f205;
	sub.f32 	%f207, %f204, %f206;
	st.local.f32 	[%rd418+-32], %f207;
	ld.local.f32 	%f208, [%rd418+-28];
	ld.local.f32 	%f209, [%rd417+-28];
	mul.f32 	%f210, %f13, %f209;
	sub.f32 	%f211, %f208, %f210;
	st.local.f32 	[%rd418+-28], %f211;
	ld.local.f32 	%f212, [%rd418+-24];
	ld.local.f32 	%f213, [%rd417+-24];
	mul.f32 	%f214, %f13, %f213;
	sub.f32 	%f215, %f212, %f214;
	st.local.f32 	[%rd418+-24], %f215;
	ld.local.f32 	%f216, [%rd418+-20];
	ld.local.f32 	%f217, [%rd417+-20];
	mul.f32 	%f218, %f13, %f217;
	sub.f32 	%f219, %f216, %f218;
	st.local.f32 	[%rd418+-20], %f219;
	ld.local.f32 	%f220, [%rd418+-16];
	ld.local.f32 	%f221, [%rd417+-16];
	mul.f32 	%f222, %f13, %f221;
	sub.f32 	%f223, %f220, %f222;
	st.local.f32 	[%rd418+-16], %f223;
	ld.local.f32 	%f224, [%rd418+-12];
	ld.local.f32 	%f225, [%rd417+-12];
	mul.f32 	%f226, %f13, %f225;
	sub.f32 	%f227, %f224, %f226;
	st.local.f32 	[%rd418+-12], %f227;
	ld.local.f32 	%f228, [%rd418+-8];
	ld.local.f32 	%f229, [%rd417+-8];
	mul.f32 	%f230, %f13, %f229;
	sub.f32 	%f231, %f228, %f230;
	st.local.f32 	[%rd418+-8], %f231;
	ld.local.f32 	%f232, [%rd418+-4];
	ld.local.f32 	%f233, [%rd417+-4];
	mul.f32 	%f234, %f13, %f233;
	sub.f32 	%f235, %f232, %f234;
	st.local.f32 	[%rd418+-4], %f235;
	ld.local.f32 	%f236, [%rd418];
	ld.local.f32 	%f237, [%rd417];
	mul.f32 	%f238, %f13, %f237;
	sub.f32 	%f239, %f236, %f238;
	st.local.f32 	[%rd418], %f239;
	ld.local.f32 	%f240, [%rd418+4];
	ld.local.f32 	%f241, [%rd417+4];
	mul.f32 	%f242, %f13, %f241;
	sub.f32 	%f243, %f240, %f242;
	st.local.f32 	[%rd418+4], %f243;
	ld.local.f32 	%f244, [%rd418+8];
	ld.local.f32 	%f245, [%rd417+8];
	mul.f32 	%f246, %f13, %f245;
	sub.f32 	%f247, %f244, %f246;
	st.local.f32 	[%rd418+8], %f247;
	ld.local.f32 	%f248, [%rd418+12];
	ld.local.f32 	%f249, [%rd417+12];
	mul.f32 	%f250, %f13, %f249;
	sub.f32 	%f251, %f248, %f250;
	st.local.f32 	[%rd418+12], %f251;
	ld.local.f32 	%f252, [%rd418+16];
	ld.local.f32 	%f253, [%rd417+16];
	mul.f32 	%f254, %f13, %f253;
	sub.f32 	%f255, %f252, %f254;
	st.local.f32 	[%rd418+16], %f255;
	ld.local.f32 	%f256, [%rd418+20];
	ld.local.f32 	%f257, [%rd417+20];
	mul.f32 	%f258, %f13, %f257;
	sub.f32 	%f259, %f256, %f258;
	st.local.f32 	[%rd418+20], %f259;
	ld.local.f32 	%f260, [%rd418+24];
	ld.local.f32 	%f261, [%rd417+24];
	mul.f32 	%f262, %f13, %f261;
	sub.f32 	%f263, %f260, %f262;
	st.local.f32 	[%rd418+24], %f263;
	ld.local.f32 	%f264, [%rd418+28];
	ld.local.f32 	%f265, [%rd417+28];
	mul.f32 	%f266, %f13, %f265;
	sub.f32 	%f267, %f264, %f266;
	st.local.f32 	[%rd418+28], %f267;
	add.s64 	%rd419, %rd419, -16;
	add.s64 	%rd418, %rd418, 64;
	add.s64 	%rd417, %rd417, 64;
	setp.eq.s64 	%p84, %rd419, 0;
	mov.u64 	%rd414, %rd81;
	@%p84 bra 	$L__BB0_110;
	bra.uni 	$L__BB0_123;

}


// ===== COMPILED SASS (sm_100) =====

	.target	sm_100

	.elftype	@"ET_EXEC"


//--------------------- .note.nv.tkinfo           --------------------------
	.section	.note.nv.tkinfo,"",@"SHT_NOTE"
	.sectionflags	@"SHF_NOTE_NV_TKINFO"
	.tkinfo
        /*0018*/ 	.word	0x00000002
        /*0030*/ 	.string	""
        /*0030*/ 	.string	"ptxas"
        /*0030*/ 	.string	"Cuda compilation tools, release 13.0, V13.0.88"
        /*0030*/ 	.string	"Build cuda_13.0.r13.0/compiler.36424714_0"
        /*0030*/ 	.string	"-arch sm_100 -m 64 "



//--------------------- .note.nv.cuinfo           --------------------------
	.section	.note.nv.cuinfo,"",@"SHT_NOTE"
	.sectionflags	@"SHF_NOTE_NV_CUINFO"
        /*0018*/ 	.short	0x0002
        /*001a*/ 	.short	0x0064
        /*001c*/ 	.short	0x0082
	.zero		2


//--------------------- .nv.info                  --------------------------
	.section	.nv.info,"",@"SHT_CUDA_INFO"
	.align	4


	//----- nvinfo : EIATTR_REGCOUNT
	.align		4
        /*0000*/ 	.byte	0x04, 0x2f
        /*0002*/ 	.short	(.L_2 - .L_1)
	.align		4
.L_1:
        /*0004*/ 	.word	index@(_Z23d_first_corner_measuresPKfmPfmmmmmf)
        /*0008*/ 	.word	0x00000028


	//----- nvinfo : EIATTR_FRAME_SIZE
	.align		4
.L_2:
        /*000c*/ 	.byte	0x04, 0x11
        /*000e*/ 	.short	(.L_4 - .L_3)
	.align		4
.L_3:
        /*0010*/ 	.word	index@($__internal_0_$__cuda_sm3x_div_rn_noftz_f32_slowpath)
        /*0014*/ 	.word	0x000006a0


	//----- nvinfo : EIATTR_FRAME_SIZE
	.align		4
.L_4:
        /*0018*/ 	.byte	0x04, 0x11
        /*001a*/ 	.short	(.L_6 - .L_5)
	.align		4
.L_5:
        /*001c*/ 	.word	index@(_Z23d_first_corner_measuresPKfmPfmmmmmf)
        /*0020*/ 	.word	0x000006a0


	//----- nvinfo : EIATTR_MIN_STACK_SIZE
	.align		4
.L_6:
        /*0024*/ 	.byte	0x04, 0x12
        /*0026*/ 	.short	(.L_8 - .L_7)
	.align		4
.L_7:
        /*0028*/ 	.word	index@(_Z23d_first_corner_measuresPKfmPfmmmmmf)
        /*002c*/ 	.word	0x000006a0
.L_8:


//--------------------- .nv.compat                --------------------------
	.section	.nv.compat,"",@"SHT_CUDA_COMPAT_INFO"
	.align	4
        /*0000*/ 	.byte	0x02, 0x09, 0x00, 0x00, 0x02, 0x02, 0x01, 0x00, 0x02, 0x05, 0x05, 0x00, 0x03, 0x07, 0x01, 0x01
        /*0010*/ 	.byte	0x02, 0x03, 0x00, 0x00, 0x02, 0x06, 0x01, 0x00, 0x04, 0x0b, 0x08, 0x00, 0x01, 0x00, 0x00, 0x00
        /*0020*/ 	.byte	0x00, 0x00, 0x00, 0x00


//--------------------- .nv.info._Z23d_first_corner_measuresPKfmPfmmmmmf --------------------------
	.section	.nv.info._Z23d_first_corner_measuresPKfmPfmmmmmf,"",@"SHT_CUDA_INFO"
	.sectionflags	@""
	.align	4


	//----- nvinfo : EIATTR_CUDA_API_VERSION
	.align		4
        /*0000*/ 	.byte	0x04, 0x37
        /*0002*/ 	.short	(.L_10 - .L_9)
.L_9:
        /*0004*/ 	.word	0x00000082


	//----- nvinfo : EIATTR_KPARAM_INFO
	.align		4
.L_10:
        /*0008*/ 	.byte	0x04, 0x17
        /*000a*/ 	.short	(.L_12 - .L_11)
.L_11:
        /*000c*/ 	.word	0x00000000
        /*0010*/ 	.short	0x0008
        /*0012*/ 	.short	0x0040
        /*0014*/ 	.byte	0x00, 0xf0, 0x11, 0x00


	//----- nvinfo : EIATTR_KPARAM_INFO
	.align		4
.L_12:
        /*0018*/ 	.byte	0x04, 0x17
        /*001a*/ 	.short	(.L_14 - .L_13)
.L_13:
        /*001c*/ 	.word	0x00000000
        /*0020*/ 	.short	0x0007
        /*0022*/ 	.short	0x0038
        /*0024*/ 	.byte	0x00, 0xf0, 0x21, 0x00


	//----- nvinfo : EIATTR_KPARAM_INFO
	.align		4
.L_14:
        /*0028*/ 	.byte	0x04, 0x17
        /*002a*/ 	.short	(.L_16 - .L_15)
.L_15:
        /*002c*/ 	.word	0x00000000
        /*0030*/ 	.short	0x0006
        /*0032*/ 	.short	0x0030
        /*0034*/ 	.byte	0x00, 0xf0, 0x21, 0x00


	//----- nvinfo : EIATTR_KPARAM_INFO
	.align		4
.L_16:
        /*0038*/ 	.byte	0x04, 0x17
        /*003a*/ 	.short	(.L_18 - .L_17)
.L_17:
        /*003c*/ 	.word	0x00000000
        /*0040*/ 	.short	0x0005
        /*0042*/ 	.short	0x0028
        /*0044*/ 	.byte	0x00, 0xf0, 0x21, 0x00


	//----- nvinfo : EIATTR_KPARAM_INFO
	.align		4
.L_18:
        /*0048*/ 	.byte	0x04, 0x17
        /*004a*/ 	.short	(.L_20 - .L_19)
.L_19:
        /*004c*/ 	.word	0x00000000
        /*0050*/ 	.short	0x0004
        /*0052*/ 	.short	0x0020
        /*0054*/ 	.byte	0x00, 0xf0, 0x21, 0x00


	//----- nvinfo : EIATTR_KPARAM_INFO
	.align		4
.L_20:
        /*0058*/ 	.byte	0x04, 0x17
        /*005a*/ 	.short	(.L_22 - .L_21)
.L_21:
        /*005c*/ 	.word	0x00000000
        /*0060*/ 	.short	0x0003
        /*0062*/ 	.short	0x0018
        /*0064*/ 	.byte	0x00, 0xf0, 0x21, 0x00


	//----- nvinfo : EIATTR_KPARAM_INFO
	.align		4
.L_22:
        /*0068*/ 	.byte	0x04, 0x17
        /*006a*/ 	.short	(.L_24 - .L_23)
.L_23:
        /*006c*/ 	.word	0x00000000
        /*0070*/ 	.short	0x0002
        /*0072*/ 	.short	0x0010
        /*0074*/ 	.byte	0x00, 0xf5, 0x21, 0x00


	//----- nvinfo : EIATTR_KPARAM_INFO
	.align		4
.L_24:
        /*0078*/ 	.byte	0x04, 0x17
        /*007a*/ 	.short	(.L_26 - .L_25)
.L_25:
        /*007c*/ 	.word	0x00000000
        /*0080*/ 	.short	0x0001
        /*0082*/ 	.short	0x0008
        /*0084*/ 	.byte	0x00, 0xf0, 0x21, 0x00


	//----- nvinfo : EIATTR_KPARAM_INFO
	.align		4
.L_26:
        /*0088*/ 	.byte	0x04, 0x17
        /*008a*/ 	.short	(.L_28 - .L_27)
.L_27:
        /*008c*/ 	.word	0x00000000
        /*0090*/ 	.short	0x0000
        /*0092*/ 	.short	0x0000
        /*0094*/ 	.byte	0x00, 0xf5, 0x21, 0x00


	//----- nvinfo : EIATTR_SPARSE_MMA_MASK
	.align		4
.L_28:
        /*0098*/ 	.byte	0x03, 0x50
        /*009a*/ 	.short	0x0000


	//----- nvinfo : EIATTR_MAXREG_COUNT
	.align		4
        /*009c*/ 	.byte	0x03, 0x1b
        /*009e*/ 	.short	0x00ff


	//----- nvinfo : EIATTR_EXTERNS
	.align		4
        /*00a0*/ 	.byte	0x04, 0x0f
        /*00a2*/ 	.short	(.L_30 - .L_29)


	//   ....[0]....
	.align		4
.L_29:
        /*00a4*/ 	.word	index@(vprintf)


	//----- nvinfo : EIATTR_MERCURY_ISA_VERSION
	.align		4
.L_30:
        /*00a8*/ 	.byte	0x03, 0x5f
        /*00aa*/ 	.short	0x0101


	//----- nvinfo : EIATTR_VRC_CTA_INIT_COUNT
	.align		4
        /*00ac*/ 	.byte	0x02, 0x4a
	.zero		1
	.zero		1


	//----- nvinfo : EIATTR_SYSCALL_OFFSETS
	.align		4
        /*00b0*/ 	.byte	0x04, 0x46
        /*00b2*/ 	.short	(.L_32 - .L_31)


	//   ....[0]....
.L_31:
        /*00b4*/ 	.word	0x000021e0


	//----- nvinfo : EIATTR_EXIT_INSTR_OFFSETS
	.align		4
.L_32:
        /*00b8*/ 	.byte	0x04, 0x1c
        /*00ba*/ 	.short	(.L_34 - .L_33)


	//   ....[0]....
.L_33:
        /*00bc*/ 	.word	0x000000f0


	//   ....[1]....
        /*00c0*/ 	.word	0x000043f0


	//----- nvinfo : EIATTR_CRS_STACK_SIZE
	.align		4
.L_34:
        /*00c4*/ 	.byte	0x04, 0x1e
        /*00c6*/ 	.short	(.L_36 - .L_35)
.L_35:
        /*00c8*/ 	.word	0x00000000


	//----- nvinfo : EIATTR_CBANK_PARAM_SIZE
	.align		4
.L_36:
        /*00cc*/ 	.byte	0x03, 0x19
        /*00ce*/ 	.short	0x0044


	//----- nvinfo : EIATTR_PARAM_CBANK
	.align		4
        /*00d0*/ 	.byte	0x04, 0x0a
        /*00d2*/ 	.short	(.L_38 - .L_37)
	.align		4
.L_37:
        /*00d4*/ 	.word	index@(.nv.constant0._Z23d_first_corner_measuresPKfmPfmmmmmf)
        /*00d8*/ 	.short	0x0380
        /*00da*/ 	.short	0x0044


	//----- nvinfo : EIATTR_SW_WAR
	.align		4
.L_38:
        /*00dc*/ 	.byte	0x04, 0x36
        /*00de*/ 	.short	(.L_40 - .L_39)
.L_39:
        /*00e0*/ 	.word	0x00000008
.L_40:


//--------------------- .nv.callgraph             --------------------------
	.section	.nv.callgraph,"",@"SHT_CUDA_CALLGRAPH"
	.align	4
	.sectionentsize	8
	.align		4
        /*0000*/ 	.word	0x00000000
	.align		4
        /*0004*/ 	.word	0xffffffff
	.align		4
        /*0008*/ 	.word	index@(_Z23d_first_corner_measuresPKfmPfmmmmmf)
	.align		4
        /*000c*/ 	.word	index@(vprintf)
	.align		4
        /*0010*/ 	.word	0x00000000
	.align		4
        /*0014*/ 	.word	0xfffffffe
	.align		4
        /*0018*/ 	.word	0x00000000
	.align		4
        /*001c*/ 	.word	0xfffffffd
	.align		4
        /*0020*/ 	.word	0x00000000
	.align		4
        /*0024*/ 	.word	0xfffffffc


//--------------------- .nv.constant4             --------------------------
	.section	.nv.constant4,"a",@progbits
	.align	8
	.align		8
.nv.constant4:
        /*0000*/ 	.dword	vprintf
	.align		8
        /*0008*/ 	.dword	$str


//--------------------- .text._Z23d_first_corner_measuresPKfmPfmmmmmf --------------------------
	.section	.text._Z23d_first_corner_measuresPKfmPfmmmmmf,"ax",@progbits
	.align	128
        .global         _Z23d_first_corner_measuresPKfmPfmmmmmf
        .type           _Z23d_first_corner_measuresPKfmPfmmmmmf,@function
        .size           _Z23d_first_corner_measuresPKfmPfmmmmmf,(.L_x_66 - _Z23d_first_corner_measuresPKfmPfmmmmmf)
        .other          _Z23d_first_corner_measuresPKfmPfmmmmmf,@"STO_CUDA_ENTRY STV_DEFAULT"
_Z23d_first_corner_measuresPKfmPfmmmmmf:
.text._Z23d_first_corner_measuresPKfmPfmmmmmf:
[----:B------:R-:W0:Y:S01]  /*0000*/  LDC R1, c[0x0][0x37c] ;  /* 0x0000df00ff017b82 */ /* 0x000e220000000800 */
[----:B------:R-:W1:Y:S07]  /*0010*/  S2R R2, SR_TID.Y ;  /* 0x0000000000027919 */ /* 0x000e6e0000002200 */
[----:B------:R-:W2:Y:S01]  /*0020*/  LDC R3, c[0x0][0x360] ;  /* 0x0000d800ff037b82 */ /* 0x000ea20000000800 */
[----:B------:R-:W3:Y:S01]  /*0030*/  LDCU.128 UR8, c[0x0][0x3a0] ;  /* 0x00007400ff0877ac */ /* 0x000ee20008000c00 */
[----:B0-----:R-:W-:Y:S01]  /*0040*/  VIADD R1, R1, 0xfffff960 ;  /* 0xfffff96001017836 */ /* 0x001fe20000000000 */
[----:B------:R-:W2:Y:S05]  /*0050*/  S2R R26, SR_TID.X ;  /* 0x00000000001a7919 */ /* 0x000eaa0000002100 */
[----:B------:R-:W1:Y:S08]  /*0060*/  S2UR UR5, SR_CTAID.Y ;  /* 0x00000000000579c3 */ /* 0x000e700000002600 */
[----:B------:R-:W1:Y:S08]  /*0070*/  LDC R5, c[0x0][0x364] ;  /* 0x0000d900ff057b82 */ /* 0x000e700000000800 */
[----:B------:R-:W2:Y:S01]  /*0080*/  S2UR UR4, SR_CTAID.X ;  /* 0x00000000000479c3 */ /* 0x000ea20000002500 */
[----:B-1----:R-:W-:-:S05]  /*0090*/  IMAD R2, R5, UR5, R2 ;  /* 0x0000000505027c24 */ /* 0x002fca000f8e0202 */
[----:B---3--:R-:W-:Y:S01]  /*00a0*/  ISETP.GE.U32.AND P0, PT, R2, UR10, PT ;  /* 0x0000000a02007c0c */ /* 0x008fe2000bf06070 */
[----:B--2---:R-:W-:-:S03]  /*00b0*/  IMAD R26, R3, UR4, R26 ;  /* 0x00000004031a7c24 */ /* 0x004fc6000f8e021a */
[----:B------:R-:W-:Y:S02]  /*00c0*/  ISETP.GE.U32.AND.EX P0, PT, RZ, UR11, PT, P0 ;  /* 0x0000000bff007c0c */ /* 0x000fe4000bf06100 */
[----:B------:R-:W-:-:S04]  /*00d0*/  ISETP.GE.U32.AND P1, PT, R26, UR8, PT ;  /* 0x000000081a007c0c */ /* 0x000fc8000bf26070 */
[----:B------:R-:W-:-:S13]  /*00e0*/  ISETP.GE.U32.OR.EX P0, PT, RZ, UR9, P0, P1 ;  /* 0x00000009ff007c0c */ /* 0x000fda0008706510 */
[----:B------:R-:W-:Y:S05]  /*00f0*/  @P0 EXIT ;  /* 0x000000000000094d */ /* 0x000fea0003800000 */
[----:B------:R-:W0:Y:S01]  /*0100*/  LDC.64 R24, c[0x0][0x3b0] ;  /* 0x0000ec00ff187b82 */ /* 0x000e220000000a00 */
[----:B------:R-:W1:Y:S01]  /*0110*/  LDCU.64 UR36, c[0x0][0x358] ;  /* 0x00006b00ff2477ac */ /* 0x000e620008000a00 */
[----:B------:R-:W-:-:S06]  /*0120*/  VIADD R27, R1, 0x5a0 ;  /* 0x000005a0011b7836 */ /* 0x000fcc0000000000 */
[----:B------:R-:W2:Y:S01]  /*0130*/  LDC.64 R4, c[0x0][0x3b8] ;  /* 0x0000ee00ff047b82 */ /* 0x000ea20000000a00 */
[----:B0-----:R-:W-:-:S04]  /*0140*/  ISETP.NE.U32.AND P0, PT, R24, RZ, PT ;  /* 0x000000ff1800720c */ /* 0x001fc80003f05070 */
[----:B------:R-:W-:-:S13]  /*0150*/  ISETP.NE.AND.EX P0, PT, R25, RZ, PT, P0 ;  /* 0x000000ff1900720c */ /* 0x000fda0003f05300 */
[----:B-12---:R-:W-:Y:S05]  /*0160*/  @!P0 BRA `(.L_x_0) ;  /* 0x0000001c00288947 */ /* 0x006fea0003800000 */
[C---:B------:R-:W-:Y:S01]  /*0170*/  ISETP.NE.U32.AND P0, PT, R4.reuse, RZ, PT ;  /* 0x000000ff0400720c */ /* 0x040fe20003f05070 */
[CC--:B------:R-:W-:Y:S02]  /*0180*/  IMAD R3, R5.reuse, R4.reuse, RZ ;  /* 0x0000000405037224 */ /* 0x0c0fe400078e02ff */
[----:B------:R-:W-:Y:S01]  /*0190*/  IMAD.MOV.U32 R6, RZ, RZ, -0xc ;  /* 0xfffffff4ff067424 */ /* 0x000fe200078e00ff */
[----:B------:R-:W-:Y:S01]  /*01a0*/  ISETP.NE.AND.EX P0, PT, R5, RZ, PT, P0 ;  /* 0x000000ff0500720c */ /* 0x000fe20003f05300 */
[----:B------:R-:W-:Y:S02]  /*01b0*/  IMAD.MOV.U32 R7, RZ, RZ, -0x1 ;  /* 0xffffffffff077424 */ /* 0x000fe400078e00ff */
[C---:B------:R-:W-:Y:S02]  /*01c0*/  IMAD R3, R4.reuse, R5, R3 ;  /* 0x0000000504037224 */ /* 0x040fe400078e0203 */
[----:B------:R-:W-:-:S04]  /*01d0*/  IMAD.WIDE.U32 R6, R4, R4, R6 ;  /* 0x0000000404067225 */ /* 0x000fc800078e0006 */
[----:B------:R-:W-:Y:S01]  /*01e0*/  IMAD.WIDE.U32 R8, R4, R4, RZ ;  /* 0x0000000404087225 */ /* 0x000fe200078e00ff */
[----:B------:R-:W-:-:S03]  /*01f0*/  IADD3 R17, PT, PT, R3, R7, RZ ;  /* 0x0000000703117210 */ /* 0x000fc60007ffe0ff */
[----:B------:R-:W-:Y:S05]  /*0200*/  @!P0 BRA `(.L_x_1) ;  /* 0x0000000c00648947 */ /* 0x000fea0003800000 */
[C---:B------:R-:W-:Y:S01]  /*0210*/  LOP3.LUT R18, R4.reuse, 0x3, RZ, 0xc0, !PT ;  /* 0x0000000304127812 */ /* 0x040fe200078ec0ff */
[----:B------:R-:W-:Y:S01]  /*0220*/  UMOV UR6, URZ ;  /* 0x000000ff00067c82 */ /* 0x000fe20008000000 */
[C---:B------:R-:W-:Y:S01]  /*0230*/  LOP3.LUT R10, R4.reuse, 0xfffffffc, RZ, 0xc0, !PT ;  /* 0xfffffffc040a7812 */ /* 0x040fe200078ec0ff */
[----:B------:R-:W-:Y:S01]  /*0240*/  UMOV UR7, URZ ;  /* 0x000000ff00077c82 */ /* 0x000fe20008000000 */
[--C-:B------:R-:W-:Y:S02]  /*0250*/  SHF.R.U64 R11, R4, 0x1, R5.reuse ;  /* 0x00000001040b7819 */ /* 0x100fe40000001205 */
[----:B------:R-:W-:-:S07]  /*0260*/  SHF.R.U32.HI R12, RZ, 0x1, R5 ;  /* 0x00000001ff0c7819 */ /* 0x000fce0000011605 */
.L_x_8:
[----:B------:R-:W-:Y:S01]  /*0270*/  IMAD R16, R6, UR6, RZ ;  /* 0x0000000606107c24 */ /* 0x000fe2000f8e02ff */
[----:B------:R-:W-:Y:S01]  /*0280*/  UMOV UR4, URZ ;  /* 0x000000ff00047c82 */ /* 0x000fe20008000000 */
[----:B------:R-:W-:Y:S01]  /*0290*/  IMAD.MOV.U32 R13, RZ, RZ, RZ ;  /* 0x000000ffff0d7224 */ /* 0x000fe200078e00ff */
[----:B--2---:R-:W-:-:S06]  /*02a0*/  UMOV UR5, URZ ;  /* 0x000000ff00057c82 */ /* 0x004fcc0008000000 */
.L_x_7:
[----:B0-2---:R-:W0:Y:S01]  /*02b0*/  LDC.64 R4, c[0x0][0x3b8] ;  /* 0x0000ee00ff047b82 */ /* 0x005e220000000a00 */
[----:B------:R-:W-:Y:S01]  /*02c0*/  IADD3 R20, P0, PT, R2, R11, RZ ;  /* 0x0000000b02147210 */ /* 0x000fe20007f1e0ff */
[----:B-1----:R-:W1:Y:S01]  /*02d0*/  LDCU.128 UR8, c[0x0][0x380] ;  /* 0x00007000ff0877ac */ /* 0x002e620008000c00 */
[----:B------:R-:W-:-:S03]  /*02e0*/  IMAD.MOV.U32 R25, RZ, RZ, RZ ;  /* 0x000000ffff197224 */ /* 0x000fc600078e00ff */
[----:B------:R-:W-:Y:S02]  /*02f0*/  IMAD.X R21, RZ, RZ, R12, P0 ;  /* 0x000000ffff157224 */ /* 0x000fe400000e060c */
[----:B------:R-:W0:Y:S08]  /*0300*/  LDC.64 R22, c[0x0][0x3a8] ;  /* 0x0000ea00ff167b82 */ /* 0x000e300000000a00 */
[----:B------:R-:W1:Y:S01]  /*0310*/  LDC.64 R14, c[0x0][0x388] ;  /* 0x0000e200ff0e7b82 */ /* 0x000e620000000a00 */
[----:B0-----:R-:W-:-:S04]  /*0320*/  LEA R19, P0, R4, R22, 0x1 ;  /* 0x0000001604137211 */ /* 0x001fc800078008ff */
[----:B------:R-:W-:Y:S01]  /*0330*/  LEA.HI.X R0, R4, R23, R5, 0x1, P0 ;  /* 0x0000001704007211 */ /* 0x000fe200000f0c05 */
[----:B------:R-:W-:-:S04]  /*0340*/  IMAD.WIDE.U32 R20, R19, UR6, R20 ;  /* 0x0000000613147c25 */ /* 0x000fc8000f8e0014 */
[----:B------:R-:W-:-:S04]  /*0350*/  IMAD R19, R19, UR7, RZ ;  /* 0x0000000713137c24 */ /* 0x000fc8000f8e02ff */
[----:B------:R-:W-:Y:S01]  /*0360*/  IMAD R23, R0, UR6, R19 ;  /* 0x0000000600177c24 */ /* 0x000fe2000f8e0213 */
[----:B------:R-:W-:Y:S01]  /*0370*/  IADD3 R19, P0, PT, R20, UR4, RZ ;  /* 0x0000000414137c10 */ /* 0x000fe2000ff1e0ff */
[----:B------:R-:W-:-:S03]  /*0380*/  HFMA2 R0, -RZ, RZ, 0, 0 ;  /* 0x00000000ff007431 */ /* 0x000fc600000001ff */
[----:B------:R-:W-:Y:S01]  /*0390*/  IADD3.X R20, PT, PT, R21, UR5, R23, P0, !PT ;  /* 0x0000000515147c10 */ /* 0x000fe200087fe417 */
[----:B------:R-:W-:Y:S01]  /*03a0*/  IMAD.U32 R21, RZ, RZ, UR4 ;  /* 0x00000004ff157e24 */ /* 0x000fe2000f8e00ff */
[----:B------:R-:W-:Y:S01]  /*03b0*/  ISETP.GE.U32.AND P0, PT, R4, 0x4, PT ;  /* 0x000000040400780c */ /* 0x000fe20003f06070 */
[----:B------:R-:W-:Y:S01]  /*03c0*/  UIADD3 UR4, UP0, UPT, UR4, 0x1, URZ ;  /* 0x0000000104047890 */ /* 0x000fe2000ff1e0ff */
[----:B-1----:R-:W-:Y:S02]  /*03d0*/  IMAD.WIDE.U32 R14, R19, UR10, R14 ;  /* 0x0000000a130e7c25 */ /* 0x002fe4000f8e000e */
[----:B------:R-:W-:Y:S02]  /*03e0*/  ISETP.GE.U32.AND.EX P0, PT, R5, RZ, PT, P0 ;  /* 0x000000ff0500720c */ /* 0x000fe40003f06100 */
[----:B------:R-:W-:Y:S01]  /*03f0*/  IMAD R20, R20, UR10, RZ ;  /* 0x0000000a14147c24 */ /* 0x000fe2000f8e02ff */
[----:B------:R-:W-:Y:S01]  /*0400*/  ISETP.NE.U32.AND P1, PT, R4, UR4, PT ;  /* 0x0000000404007c0c */ /* 0x000fe2000bf25070 */
[----:B------:R-:W-:Y:S01]  /*0410*/  IMAD.U32 R23, RZ, RZ, UR5 ;  /* 0x00000005ff177e24 */ /* 0x000fe2000f8e00ff */
[----:B------:R-:W-:Y:S01]  /*0420*/  UIADD3.X UR5, UPT, UPT, URZ, UR5, URZ, UP0, !UPT ;  /* 0x00000005ff057290 */ /* 0x000fe200087fe4ff */
[----:B------:R-:W-:Y:S01]  /*0430*/  IMAD R19, R19, UR11, R20 ;  /* 0x0000000b13137c24 */ /* 0x000fe2000f8e0214 */
[----:B------:R-:W-:-:S04]  /*0440*/  IADD3 R22, P2, PT, R14, UR8, RZ ;  /* 0x000000080e167c10 */ /* 0x000fc8000ff5e0ff */
[----:B------:R-:W-:Y:S02]  /*0450*/  ISETP.NE.AND.EX P1, PT, R5, UR5, PT, P1 ;  /* 0x0000000505007c0c */ /* 0x000fe4000bf25310 */
[----:B------:R-:W-:Y:S02]  /*0460*/  IADD3.X R20, PT, PT, R15, UR9, R19, P2, !PT ;  /* 0x000000090f147c10 */ /* 0x000fe400097fe413 */
[----:B------:R-:W-:Y:S01]  /*0470*/  P2R R19, PR, RZ, 0x2 ;  /* 0x00000002ff137803 */ /* 0x000fe20000000000 */
[----:B------:R-:W-:Y:S08]  /*0480*/  @!P0 BRA `(.L_x_2) ;  /* 0x0000000400908947 */ /* 0x000ff00003800000 */
[----:B------:R-:W-:-:S07]  /*0490*/  CS2R R24, SRZ ;  /* 0x0000000000187805 */ /* 0x000fce000001ff00 */
.L_x_3:
[----:B0-----:R-:W0:Y:S01]  /*04a0*/  LDC.64 R4, c[0x0][0x3b8] ;  /* 0x0000ee00ff047b82 */ /* 0x001e220000000a00 */
[----:B------:R-:W-:Y:S01]  /*04b0*/  IMAD.MOV.U32 R14, RZ, RZ, R25 ;  /* 0x000000ffff0e7224 */ /* 0x000fe200078e0019 */
[----:B------:R-:W-:Y:S01]  /*04c0*/  IADD3 R37, P5, P6, R25, R11, R26 ;  /* 0x0000000b19257210 */ /* 0x000fe20007ebe01a */
[----:B------:R-:W-:Y:S02]  /*04d0*/  IMAD.MOV.U32 R15, RZ, RZ, R24 ;  /* 0x000000ffff0f7224 */ /* 0x000fe400078e0018 */
[-C--:B0-----:R-:W-:Y:S02]  /*04e0*/  IMAD R0, R23, R4.reuse, RZ ;  /* 0x0000000417007224 */ /* 0x081fe400078e02ff */
[----:B------:R-:W-:-:S04]  /*04f0*/  IMAD.WIDE.U32 R14, R21, R4, R14 ;  /* 0x00000004150e7225 */ /* 0x000fc800078e000e */
[----:B------:R-:W-:Y:S01]  /*0500*/  IMAD R29, R21, R5, R0 ;  /* 0x00000005151d7224 */ /* 0x000fe200078e0200 */
[C---:B------:R-:W-:Y:S02]  /*0510*/  IADD3 R30, P1, PT, R14.reuse, 0x1, RZ ;  /* 0x000000010e1e7810 */ /* 0x040fe40007f3e0ff */
[----:B------:R-:W-:Y:S01]  /*0520*/  ISETP.EQ.U32.AND P3, PT, R14, 0x2e, PT ;  /* 0x0000002e0e00780c */ /* 0x000fe20003f62070 */
[----:B------:R-:W-:Y:S01]  /*0530*/  IMAD.IADD R0, R15, 0x1, R29 ;  /* 0x000000010f007824 */ /* 0x000fe200078e021d */
[----:B------:R-:W-:Y:S02]  /*0540*/  ISETP.GT.U32.AND P0, PT, R30, 0x2f, PT ;  /* 0x0000002f1e00780c */ /* 0x000fe40003f04070 */
[----:B------:R-:W-:Y:S02]  /*0550*/  ISETP.EQ.U32.AND P4, PT, R14, 0x2d, PT ;  /* 0x0000002d0e00780c */ /* 0x000fe40003f82070 */
[----:B------:R-:W-:-:S04]  /*0560*/  IADD3.X R15, PT, PT, RZ, R0, RZ, P1, !PT ;  /* 0x00000000ff0f7210 */ /* 0x000fc80000ffe4ff */
[----:B------:R-:W-:Y:S01]  /*0570*/  ISETP.GT.U32.AND.EX P0, PT, R15, RZ, PT, P0 ;  /* 0x000000ff0f00720c */ /* 0x000fe20003f04100 */
[----:B------:R-:W-:-:S03]  /*0580*/  IMAD.MOV.U32 R15, RZ, RZ, 0x1 ;  /* 0x00000001ff0f7424 */ /* 0x000fc600078e00ff */
[----:B------:R-:W-:Y:S02]  /*0590*/  P2R R28, PR, RZ, 0x1 ;  /* 0x00000001ff1c7803 */ /* 0x000fe40000000000 */
[----:B------:R-:W-:-:S04]  /*05a0*/  SHF.L.U32 R29, R15, R30, RZ ;  /* 0x0000001e0f1d7219 */ /* 0x000fc800000006ff */
[----:B------:R-:W-:Y:S02]  /*05b0*/  LOP3.LUT P0, RZ, R29, 0x20e3, RZ, 0xc0, !PT ;  /* 0x000020e31dff7812 */ /* 0x000fe4000780c0ff */
[----:B------:R-:W-:Y:S02]  /*05c0*/  SHF.L.U64.HI R29, R15, R30, RZ ;  /* 0x0000001e0f1d7219 */ /* 0x000fe400000102ff */
[----:B------:R-:W-:Y:S02]  /*05d0*/  IADD3 R30, P1, PT, R14, 0x2, RZ ;  /* 0x000000020e1e7810 */ /* 0x000fe40007f3e0ff */
[----:B------:R-:W-:Y:S02]  /*05e0*/  LOP3.LUT P2, RZ, R29, 0x8e08, RZ, 0xc0, P0 ;  /* 0x00008e081dff7812 */ /* 0x000fe4000004c0ff */
[----:B------:R-:W-:Y:S01]  /*05f0*/  ISETP.GT.U32.AND P0, PT, R30, 0x2f, PT ;  /* 0x0000002f1e00780c */ /* 0x000fe20003f04070 */
[----:B------:R-:W-:Y:S01]  /*0600*/  IMAD.X R29, RZ, RZ, R0, P1 ;  /* 0x000000ffff1d7224 */ /* 0x000fe200008e0600 */
[----:B------:R-:W-:-:S02]  /*0610*/  P2R R32, PR, RZ, 0x4 ;  /* 0x00000004ff207803 */ /* 0x000fc40000000000 */
[----:B------:R-:W-:Y:S02]  /*0620*/  ISETP.EQ.U32.AND P2, PT, R14, 0x2f, PT ;  /* 0x0000002f0e00780c */ /* 0x000fe40003f42070 */
[----:B------:R-:W-:Y:S02]  /*0630*/  ISETP.GT.U32.AND.EX P1, PT, R29, RZ, PT, P0 ;  /* 0x000000ff1d00720c */ /* 0x000fe40003f24100 */
[-C--:B------:R-:W-:Y:S02]  /*0640*/  SHF.L.U32 R29, R15, R30.reuse, RZ ;  /* 0x0000001e0f1d7219 */ /* 0x080fe400000006ff */
[----:B------:R-:W-:Y:S02]  /*0650*/  P2R R33, PR, RZ, 0x2 ;  /* 0x00000002ff217803 */ /* 0x000fe40000000000 */
[----:B------:R-:W-:Y:S02]  /*0660*/  LOP3.LUT P0, RZ, R29, 0x20e3, RZ, 0xc0, !PT ;  /* 0x000020e31dff7812 */ /* 0x000fe4000780c0ff */
[----:B------:R-:W-:-:S04]  /*0670*/  SHF.L.U64.HI R29, R15, R30, RZ ;  /* 0x0000001e0f1d7219 */ /* 0x000fc800000102ff */
[----:B------:R-:W-:Y:S02]  /*0680*/  LOP3.LUT P1, RZ, R29, 0x8e08, RZ, 0xc0, P0 ;  /* 0x00008e081dff7812 */ /* 0x000fe4000002c0ff */
[-C--:B------:R-:W-:Y:S02]  /*0690*/  SHF.L.U32 R29, R15, R14.reuse, RZ ;  /* 0x0000000e0f1d7219 */ /* 0x080fe400000006ff */
[----:B------:R-:W-:Y:S02]  /*06a0*/  P2R R31, PR, RZ, 0x2 ;  /* 0x00000002ff1f7803 */ /* 0x000fe40000000000 */
[----:B------:R-:W-:Y:S02]  /*06b0*/  LOP3.LUT P0, RZ, R29, 0x20e3, RZ, 0xc0, !PT ;  /* 0x000020e31dff7812 */ /* 0x000fe4000780c0ff */
[----:B------:R-:W-:-:S04]  /*06c0*/  SHF.L.U64.HI R29, R15, R14, RZ ;  /* 0x0000000e0f1d7219 */ /* 0x000fc800000102ff */
[----:B------:R-:W-:Y:S02]  /*06d0*/  LOP3.LUT P1, RZ, R29, 0x8e08, RZ, 0xc0, P0 ;  /* 0x00008e081dff7812 */ /* 0x000fe4000002c0ff */
[----:B------:R-:W-:Y:S02]  /*06e0*/  IADD3 R30, P0, PT, R14, 0x3, RZ ;  /* 0x000000030e1e7810 */ /* 0x000fe40007f1e0ff */
[----:B------:R-:W-:Y:S02]  /*06f0*/  P2R R34, PR, RZ, 0x2 ;  /* 0x00000002ff227803 */ /* 0x000fe40000000000 */
[CC--:B------:R-:W-:Y:S01]  /*0700*/  SHF.L.U64.HI R35, R15.reuse, R30.reuse, RZ ;  /* 0x0000001e0f237219 */ /* 0x0c0fe200000102ff */
[----:B------:R-:W-:Y:S01]  /*0710*/  IMAD.X R29, RZ, RZ, R0, P0 ;  /* 0x000000ffff1d7224 */ /* 0x000fe200000e0600 */
[----:B------:R-:W-:Y:S02]  /*0720*/  ISETP.GT.U32.AND P0, PT, R30, 0x2f, PT ;  /* 0x0000002f1e00780c */ /* 0x000fe40003f04070 */
[----:B------:R-:W-:-:S02]  /*0730*/  SHF.L.U32 R15, R15, R30, RZ ;  /* 0x0000001e0f0f7219 */ /* 0x000fc400000006ff */
[----:B------:R-:W-:Y:S02]  /*0740*/  ISETP.GT.U32.AND.EX P0, PT, R29, RZ, PT, P0 ;  /* 0x000000ff1d00720c */ /* 0x000fe40003f04100 */
[----:B------:R-:W-:Y:S02]  /*0750*/  P2R R29, PR, RZ, 0x4 ;  /* 0x00000004ff1d7803 */ /* 0x000fe40000000000 */
[----:B------:R-:W-:Y:S02]  /*0760*/  P2R R30, PR, RZ, 0x1 ;  /* 0x00000001ff1e7803 */ /* 0x000fe40000000000 */
[----:B------:R-:W-:Y:S02]  /*0770*/  ISETP.GT.U32.AND P0, PT, R14, 0x2f, PT ;  /* 0x0000002f0e00780c */ /* 0x000fe40003f04070 */
[----:B------:R-:W-:Y:S02]  /*0780*/  ISETP.NE.AND P2, PT, R30, RZ, PT ;  /* 0x000000ff1e00720c */ /* 0x000fe40003f45270 */
[----:B------:R-:W-:-:S02]  /*0790*/  ISETP.GT.U32.AND.EX P0, PT, R0, RZ, PT, P0 ;  /* 0x000000ff0000720c */ /* 0x000fc40003f04100 */
[----:B------:R-:W-:Y:S02]  /*07a0*/  P2R R30, PR, RZ, 0x4 ;  /* 0x00000004ff1e7803 */ /* 0x000fe40000000000 */
[----:B------:R-:W-:Y:S02]  /*07b0*/  ISETP.NE.AND P2, PT, R31, RZ, PT ;  /* 0x000000ff1f00720c */ /* 0x000fe40003f45270 */
[----:B------:R-:W-:Y:S02]  /*07c0*/  ISETP.EQ.U32.AND P1, PT, R14, 0x30, PT ;  /* 0x000000300e00780c */ /* 0x000fe40003f22070 */
[----:B------:R-:W-:Y:S02]  /*07d0*/  P2R R31, PR, RZ, 0x4 ;  /* 0x00000004ff1f7803 */ /* 0x000fe40000000000 */
[----:B------:R-:W-:Y:S02]  /*07e0*/  ISETP.NE.AND P2, PT, R32, RZ, PT ;  /* 0x000000ff2000720c */ /* 0x000fe40003f45270 */
[----:B------:R-:W-:-:S02]  /*07f0*/  IADD3.X R32, PT, PT, R24, R12, RZ, P5, P6 ;  /* 0x0000000c18207210 */ /* 0x000fc40002fec4ff */
[----:B------:R-:W-:Y:S02]  /*0800*/  ISETP.NE.AND P5, PT, R34, RZ, PT ;  /* 0x000000ff2200720c */ /* 0x000fe40003fa5270 */
[----:B------:R-:W-:Y:S02]  /*0810*/  ISETP.NE.AND P6, PT, R33, RZ, PT ;  /* 0x000000ff2100720c */ /* 0x000fe40003fc5270 */
[----:B------:R-:W-:Y:S02]  /*0820*/  PLOP3.LUT P0, PT, P0, P5, PT, 0x8, 0x80 ;  /* 0x000000000080781c */ /* 0x000fe4000070a170 */
[----:B------:R-:W-:Y:S02]  /*0830*/  LEA R14, P5, R37, R22, 0x2 ;  /* 0x00000016250e7211 */ /* 0x000fe400078a10ff */
[----:B------:R-:W-:Y:S02]  /*0840*/  ISETP.EQ.OR.EX P1, PT, R0, RZ, P0, P1 ;  /* 0x000000ff0000720c */ /* 0x000fe40000722710 */
[----:B------:R-:W-:-:S02]  /*0850*/  LOP3.LUT P0, RZ, R15, 0x20e3, RZ, 0xc0, !PT ;  /* 0x000020e30fff7812 */ /* 0x000fc4000780c0ff */
[----:B------:R-:W-:Y:S02]  /*0860*/  LEA.HI.X R15, R37, R20, R32, 0x2, P5 ;  /* 0x00000014250f7211 */ /* 0x000fe400028f1420 */
[----:B------:R-:W-:Y:S02]  /*0870*/  ISETP.NE.AND P5, PT, R28, RZ, PT ;  /* 0x000000ff1c00720c */ /* 0x000fe40003fa5270 */
[----:B------:R-:W-:Y:S02]  /*0880*/  LOP3.LUT P0, RZ, R35, 0x8e08, RZ, 0xc0, P0 ;  /* 0x00008e0823ff7812 */ /* 0x000fe4000000c0ff */
[----:B------:R-:W-:Y:S02]  /*0890*/  PLOP3.LUT P5, PT, P5, P2, PT, 0x8, 0x80 ;  /* 0x000000000080781c */ /* 0x000fe40002fa4170 */
[----:B------:R-:W-:Y:S01]  /*08a0*/  ISETP.NE.AND P2, PT, R31, RZ, PT ;  /* 0x000000ff1f00720c */ /* 0x000fe20003f45270 */
[----:B------:R-:W2:Y:S03]  /*08b0*/  @!P1 LDG.E R28, desc[UR36][R14.64+0x4] ;  /* 0x000004240e1c9981 */ /* 0x000ea6000c1e1900 */
[----:B------:R-:W-:-:S02]  /*08c0*/  PLOP3.LUT P6, PT, P6, P2, PT, 0x8, 0x80 ;  /* 0x000000000080781c */ /* 0x000fc400037c4170 */
[----:B------:R-:W-:-:S04]  /*08d0*/  ISETP.NE.AND P2, PT, R30, RZ, PT ;  /* 0x000000ff1e00720c */ /* 0x000fc80003f45270 */
[----:B------:R-:W-:Y:S02]  /*08e0*/  PLOP3.LUT P0, PT, P2, P0, PT, 0x8, 0x80 ;  /* 0x000000000080781c */ /* 0x000fe40001700170 */
[----:B------:R-:W-:Y:S02]  /*08f0*/  ISETP.NE.AND P2, PT, R29, RZ, PT ;  /* 0x000000ff1d00720c */ /* 0x000fe40003f45270 */
[C---:B------:R-:W-:Y:S02]  /*0900*/  ISETP.EQ.OR.EX P3, PT, R0.reuse, RZ, P6, P3 ;  /* 0x000000ff0000720c */ /* 0x040fe40003762730 */
[C---:B------:R-:W-:Y:S02]  /*0910*/  ISETP.EQ.OR.EX P2, PT, R0.reuse, RZ, P5, P2 ;  /* 0x000000ff0000720c */ /* 0x040fe40002f42720 */
[----:B------:R-:W-:-:S09]  /*0920*/  ISETP.EQ.OR.EX P0, PT, R0, RZ, P0, P4 ;  /* 0x000000ff0000720c */ /* 0x000fd20000702740 */
[----:B------:R-:W3:Y:S04]  /*0930*/  @!P3 LDG.E R30, desc[UR36][R14.64+0xc] ;  /* 0x00000c240e1eb981 */ /* 0x000ee8000c1e1900 */
[----:B------:R-:W4:Y:S04]  /*0940*/  @!P2 LDG.E R29, desc[UR36][R14.64+0x8] ;  /* 0x000008240e1da981 */ /* 0x000f28000c1e1900 */
[----:B------:R-:W5:Y:S01]  /*0950*/  @!P0 LDG.E R31, desc[UR36][R14.64+0x10] ;  /* 0x000010240e1f8981 */ /* 0x000f62000c1e1900 */
[C---:B------:R-:W-:Y:S02]  /*0960*/  @!P1 IMAD.IADD R0, R13.reuse, 0x1, R16 ;  /* 0x000000010d009824 */ /* 0x040fe400078e0210 */
[----:B------:R-:W-:-:S03]  /*0970*/  @!P1 VIADD R13, R13, 0x1 ;  /* 0x000000010d0d9836 */ /* 0x000fc60000000000 */
[----:B------:R-:W-:Y:S01]  /*0980*/  @!P1 LEA R33, R0, R1, 0x2 ;  /* 0x0000000100219211 */ /* 0x000fe200078e10ff */
[C---:B------:R-:W-:Y:S02]  /*0990*/  @!P2 IMAD.IADD R0, R13.reuse, 0x1, R16 ;  /* 0x000000010d00a824 */ /* 0x040fe400078e0210 */
[----:B------:R-:W-:Y:S02]  /*09a0*/  @!P2 VIADD R13, R13, 0x1 ;  /* 0x000000010d0da836 */ /* 0x000fe40000000000 */
[----:B------:R-:W-:-:S03]  /*09b0*/  @!P2 IMAD.U32 R32, R0, 0x4, R1 ;  /* 0x000000040020a824 */ /* 0x000fc600078e0001 */
[C---:B------:R-:W-:Y:S01]  /*09c0*/  @!P3 IADD3 R0, PT, PT, R13.reuse, R16, RZ ;  /* 0x000000100d00b210 */ /* 0x040fe20007ffe0ff */
[----:B------:R-:W-:-:S04]  /*09d0*/  @!P3 VIADD R13, R13, 0x1 ;  /* 0x000000010d0db836 */ /* 0x000fc80000000000 */
[----:B------:R-:W-:Y:S02]  /*09e0*/  @!P3 IMAD.U32 R35, R0, 0x4, R1 ;  /* 0x000000040023b824 */ /* 0x000fe400078e0001 */
[----:B------:R-:W-:-:S04]  /*09f0*/  @!P0 IMAD.IADD R0, R13, 0x1, R16 ;  /* 0x000000010d008824 */ /* 0x000fc800078e0210 */
[----:B------:R-:W-:Y:S02]  /*0a00*/  @!P0 IMAD.U32 R0, R0, 0x4, R1 ;  /* 0x0000000400008824 */ /* 0x000fe400078e0001 */
[----:B------:R-:W-:Y:S01]  /*0a10*/  @!P0 VIADD R13, R13, 0x1 ;  /* 0x000000010d0d8836 */ /* 0x000fe20000000000 */
[----:B--2---:R0:W-:Y:S01]  /*0a20*/  @!P1 STL [R33+0x100], R28 ;  /* 0x0001001c21009387 */ /* 0x0041e20000100800 */
[----:B------:R-:W-:-:S04]  /*0a30*/  IADD3 R25, P1, PT, R25, 0x4, RZ ;  /* 0x0000000419197810 */ /* 0x000fc80007f3e0ff */
[----:B------:R-:W-:Y:S02]  /*0a40*/  IADD3.X R24, PT, PT, RZ, R24, RZ, P1, !PT ;  /* 0x00000018ff187210 */ /* 0x000fe40000ffe4ff */
[----:B------:R-:W-:-:S04]  /*0a50*/  ISETP.NE.U32.AND P1, PT, R25, R10, PT ;  /* 0x0000000a1900720c */ /* 0x000fc80003f25070 */
[----:B------:R-:W-:Y:S01]  /*0a60*/  ISETP.NE.AND.EX P1, PT, R24, R5, PT, P1 ;  /* 0x000000051800720c */ /* 0x000fe20003f25310 */
[----:B----4-:R0:W-:Y:S04]  /*0a70*/  @!P2 STL [R32+0x100], R29 ;  /* 0x0001001d2000a387 */ /* 0x0101e80000100800 */
[----:B---3--:R0:W-:Y:S04]  /*0a80*/  @!P3 STL [R35+0x100], R30 ;  /* 0x0001001e2300b387 */ /* 0x0081e80000100800 */
[----:B-----5:R0:W-:Y:S04]  /*0a90*/  @!P0 STL [R0+0x100], R31 ;  /* 0x0001001f00008387 */ /* 0x0201e80000100800 */
[----:B------:R-:W-:Y:S05]  /*0aa0*/  @P1 BRA `(.L_x_3) ;  /* 0xfffffff8007c1947 */ /* 0x000fea000383ffff */
[----:B------:R-:W1:Y:S01]  /*0ab0*/  LDC R25, c[0x0][0x3bc] ;  /* 0x0000ef00ff197b82 */ /* 0x000e620000000800 */
[----:B0-----:R-:W-:-:S07]  /*0ac0*/  IMAD.MOV.U32 R0, RZ, RZ, R10 ;  /* 0x000000ffff007224 */ /* 0x001fce00078e000a */
.L_x_2:
[----:B------:R-:W-:-:S04]  /*0ad0*/  ISETP.NE.U32.AND P0, PT, R18, RZ, PT ;  /* 0x000000ff1200720c */ /* 0x000fc80003f05070 */
[----:B------:R-:W-:-:S13]  /*0ae0*/  ISETP.NE.AND.EX P0, PT, RZ, RZ, PT, P0 ;  /* 0x000000ffff00720c */ /* 0x000fda0003f05300 */
[----:B------:R-:W-:Y:S05]  /*0af0*/  @!P0 BRA `(.L_x_4) ;  /* 0x0000000400088947 */ /* 0x000fea0003800000 */
[-C--:B------:R-:W-:Y:S02]  /*0b00*/  IMAD R24, R23, R4.reuse, RZ ;  /* 0x0000000417187224 */ /* 0x080fe400078e02ff */
[----:B------:R-:W-:Y:S02]  /*0b10*/  IMAD.MOV.U32 R14, RZ, RZ, R0 ;  /* 0x000000ffff0e7224 */ /* 0x000fe400078e0000 */
[----:B-1----:R-:W-:Y:S02]  /*0b20*/  IMAD.MOV.U32 R15, RZ, RZ, R25 ;  /* 0x000000ffff0f7224 */ /* 0x002fe400078e0019 */
[C---:B------:R-:W-:Y:S01]  /*0b30*/  IMAD R23, R21.reuse, R5, R24 ;  /* 0x0000000515177224 */ /* 0x040fe200078e0218 */
[----:B------:R-:W-:Y:S01]  /*0b40*/  IADD3 R5, P4, P3, R0, R11, R26 ;  /* 0x0000000b00057210 */ /* 0x000fe20007b9e01a */
[----:B------:R-:W-:-:S04]  /*0b50*/  IMAD.WIDE.U32 R14, R21, R4, R14 ;  /* 0x00000004150e7225 */ /* 0x000fc800078e000e */
[----:B------:R-:W-:Y:S01]  /*0b60*/  HFMA2 R21, -RZ, RZ, 0, 5.9604644775390625e-08 ;  /* 0x00000001ff157431 */ /* 0x000fe200000001ff */
[----:B------:R-:W-:Y:S01]  /*0b70*/  IADD3.X R0, PT, PT, R25, R12, RZ, P4, P3 ;  /* 0x0000000c19007210 */ /* 0x000fe200027e64ff */
[----:B------:R-:W-:Y:S01]  /*0b80*/  IMAD.IADD R23, R23, 0x1, R15 ;  /* 0x0000000117177824 */ /* 0x000fe200078e020f */
[C---:B------:R-:W-:Y:S02]  /*0b90*/  ISETP.GT.U32.AND P2, PT, R14.reuse, 0x2f, PT ;  /* 0x0000002f0e00780c */ /* 0x040fe40003f44070 */
[----:B------:R-:W-:Y:S02]  /*0ba0*/  ISETP.EQ.U32.AND P0, PT, R14, 0x30, PT ;  /* 0x000000300e00780c */ /* 0x000fe40003f02070 */
[----:B------:R-:W-:Y:S02]  /*0bb0*/  ISETP.GT.U32.AND.EX P2, PT, R23, RZ, PT, P2 ;  /* 0x000000ff1700720c */ /* 0x000fe40003f44120 */
[----:B------:R-:W-:-:S04]  /*0bc0*/  SHF.L.U32 R4, R21, R14, RZ ;  /* 0x0000000e15047219 */ /* 0x000fc800000006ff */
[----:B------:R-:W-:Y:S02]  /*0bd0*/  LOP3.LUT P1, RZ, R4, 0x20e3, RZ, 0xc0, !PT ;  /* 0x000020e304ff7812 */ /* 0x000fe4000782c0ff */
[----:B------:R-:W-:-:S04]  /*0be0*/  SHF.L.U64.HI R4, R21, R14, RZ ;  /* 0x0000000e15047219 */ /* 0x000fc800000102ff */
[----:B------:R-:W-:Y:S02]  /*0bf0*/  LOP3.LUT P1, RZ, R4, 0x8e08, RZ, 0xc0, P1 ;  /* 0x00008e0804ff7812 */ /* 0x000fe4000082c0ff */
[----:B------:R-:W-:Y:S02]  /*0c00*/  LEA R4, P3, R5, R22, 0x2 ;  /* 0x0000001605047211 */ /* 0x000fe400078610ff */
[----:B------:R-:W-:Y:S02]  /*0c10*/  PLOP3.LUT P2, PT, P2, P1, PT, 0x8, 0x80 ;  /* 0x000000000080781c */ /* 0x000fe40001742170 */
[----:B------:R-:W-:Y:S02]  /*0c20*/  ISETP.NE.U32.AND P1, PT, R18, 0x1, PT ;  /* 0x000000011200780c */ /* 0x000fe40003f25070 */
[----:B------:R-:W-:Y:S02]  /*0c30*/  ISETP.EQ.OR.EX P0, PT, R23, RZ, P2, P0 ;  /* 0x000000ff1700720c */ /* 0x000fe40001702700 */
[----:B------:R-:W-:-:S02]  /*0c40*/  ISETP.NE.AND.EX P1, PT, RZ, RZ, PT, P1 ;  /* 0x000000ffff00720c */ /* 0x000fc40003f25310 */
[----:B------:R-:W-:-:S09]  /*0c50*/  LEA.HI.X R5, R5, R20, R0, 0x2, P3 ;  /* 0x0000001405057211 */ /* 0x000fd200018f1400 */
[----:B------:R-:W-:Y:S05]  /*0c60*/  @P0 BRA `(.L_x_5) ;  /* 0x0000000000140947 */ /* 0x000fea0003800000 */
[----:B------:R-:W2:Y:S01]  /*0c70*/  LDG.E R20, desc[UR36][R4.64+0x4] ;  /* 0x0000042404147981 */ /* 0x000ea2000c1e1900 */
[C---:B------:R-:W-:Y:S02]  /*0c80*/  IMAD.IADD R0, R13.reuse, 0x1, R16 ;  /* 0x000000010d007824 */ /* 0x040fe400078e0210 */
[----:B------:R-:W-:Y:S02]  /*0c90*/  VIADD R13, R13, 0x1 ;  /* 0x000000010d0d7836 */ /* 0x000fe40000000000 */
[----:B------:R-:W-:-:S05]  /*0ca0*/  IMAD.U32 R25, R0, 0x4, R1 ;  /* 0x0000000400197824 */ /* 0x000fca00078e0001 */
[----:B--2---:R0:W-:Y:S02]  /*0cb0*/  STL [R25+0x100], R20 ;  /* 0x0001001419007387 */ /* 0x0041e40000100800 */
.L_x_5:
[----:B------:R-:W-:Y:S05]  /*0cc0*/  @!P1 BRA `(.L_x_4) ;  /* 0x0000000000949947 */ /* 0x000fea0003800000 */
[C---:B------:R-:W-:Y:S02]  /*0cd0*/  IADD3 R0, P0, PT, R14.reuse, 0x1, RZ ;  /* 0x000000010e007810 */ /* 0x040fe40007f1e0ff */
[----:B------:R-:W-:Y:S02]  /*0ce0*/  ISETP.EQ.U32.AND P2, PT, R14, 0x2f, PT ;  /* 0x0000002f0e00780c */ /* 0x000fe40003f42070 */
[----:B0-----:R-:W-:Y:S02]  /*0cf0*/  SHF.L.U32 R20, R21, R0, RZ ;  /* 0x0000000015147219 */ /* 0x001fe400000006ff */
[----:B------:R-:W-:Y:S02]  /*0d00*/  ISETP.GT.U32.AND P1, PT, R0, 0x2f, PT ;  /* 0x0000002f0000780c */ /* 0x000fe40003f24070 */
[----:B------:R-:W-:Y:S02]  /*0d10*/  IADD3.X R22, PT, PT, RZ, R23, RZ, P0, !PT ;  /* 0x00000017ff167210 */ /* 0x000fe400007fe4ff */
[----:B------:R-:W-:-:S02]  /*0d20*/  LOP3.LUT P0, RZ, R20, 0x20e3, RZ, 0xc0, !PT ;  /* 0x000020e314ff7812 */ /* 0x000fc4000780c0ff */
[----:B------:R-:W-:Y:S02]  /*0d30*/  SHF.L.U64.HI R0, R21, R0, RZ ;  /* 0x0000000015007219 */ /* 0x000fe400000102ff */
[----:B------:R-:W-:Y:S02]  /*0d40*/  ISETP.GT.U32.AND.EX P1, PT, R22, RZ, PT, P1 ;  /* 0x000000ff1600720c */ /* 0x000fe40003f24110 */
[----:B------:R-:W-:-:S04]  /*0d50*/  LOP3.LUT P0, RZ, R0, 0x8e08, RZ, 0xc0, P0 ;  /* 0x00008e0800ff7812 */ /* 0x000fc8000000c0ff */
[----:B------:R-:W-:Y:S02]  /*0d60*/  PLOP3.LUT P0, PT, P1, P0, PT, 0x8, 0x80 ;  /* 0x000000000080781c */ /* 0x000fe40000f00170 */
[----:B------:R-:W-:Y:S02]  /*0d70*/  ISETP.NE.U32.AND P1, PT, R18, 0x2, PT ;  /* 0x000000021200780c */ /* 0x000fe40003f25070 */
[----:B------:R-:W-:Y:S02]  /*0d80*/  ISETP.EQ.OR.EX P0, PT, R23, RZ, P0, P2 ;  /* 0x000000ff1700720c */ /* 0x000fe40000702720 */
[----:B------:R-:W-:-:S11]  /*0d90*/  ISETP.NE.AND.EX P1, PT, RZ, RZ, PT, P1 ;  /* 0x000000ffff00720c */ /* 0x000fd60003f25310 */
[----:B------:R-:W-:Y:S05]  /*0da0*/  @P0 BRA `(.L_x_6) ;  /* 0x0000000000140947 */ /* 0x000fea0003800000 */
[----:B------:R-:W2:Y:S01]  /*0db0*/  LDG.E R20, desc[UR36][R4.64+0x8] ;  /* 0x0000082404147981 */ /* 0x000ea2000c1e1900 */
[C---:B------:R-:W-:Y:S02]  /*0dc0*/  IMAD.IADD R0, R13.reuse, 0x1, R16 ;  /* 0x000000010d007824 */ /* 0x040fe400078e0210 */
[----:B------:R-:W-:Y:S02]  /*0dd0*/  VIADD R13, R13, 0x1 ;  /* 0x000000010d0d7836 */ /* 0x000fe40000000000 */
[----:B------:R-:W-:-:S05]  /*0de0*/  IMAD.U32 R25, R0, 0x4, R1 ;  /* 0x0000000400197824 */ /* 0x000fca00078e0001 */
[----:B--2---:R0:W-:Y:S02]  /*0df0*/  STL [R25+0x100], R20 ;  /* 0x0001001419007387 */ /* 0x0041e40000100800 */
.L_x_6:
[----:B------:R-:W-:Y:S05]  /*0e00*/  @!P1 BRA `(.L_x_4) ;  /* 0x0000000000449947 */ /* 0x000fea0003800000 */
[C---:B------:R-:W-:Y:S02]  /*0e10*/  IADD3 R0, P0, PT, R14.reuse, 0x2, RZ ;  /* 0x000000020e007810 */ /* 0x040fe40007f1e0ff */
[----:B------:R-:W-:Y:S02]  /*0e20*/  ISETP.EQ.U32.AND P2, PT, R14, 0x2e, PT ;  /* 0x0000002e0e00780c */ /* 0x000fe40003f42070 */
[CC--:B------:R-:W-:Y:S02]  /*0e30*/  SHF.L.U32 R15, R21.reuse, R0.reuse, RZ ;  /* 0x00000000150f7219 */ /* 0x0c0fe400000006ff */
[----:B------:R-:W-:Y:S02]  /*0e40*/  ISETP.GT.U32.AND P1, PT, R0, 0x2f, PT ;  /* 0x0000002f0000780c */ /* 0x000fe40003f24070 */
[----:B------:R-:W-:Y:S01]  /*0e50*/  SHF.L.U64.HI R21, R21, R0, RZ ;  /* 0x0000000015157219 */ /* 0x000fe200000102ff */
[----:B------:R-:W-:Y:S01]  /*0e60*/  IMAD.X R0, RZ, RZ, R23, P0 ;  /* 0x000000ffff007224 */ /* 0x000fe200000e0617 */
[----:B------:R-:W-:-:S04]  /*0e70*/  LOP3.LUT P0, RZ, R15, 0x20e3, RZ, 0xc0, !PT ;  /* 0x000020e30fff7812 */ /* 0x000fc8000780c0ff */
[----:B------:R-:W-:Y:S02]  /*0e80*/  ISETP.GT.U32.AND.EX P1, PT, R0, RZ, PT, P1 ;  /* 0x000000ff0000720c */ /* 0x000fe40003f24110 */
[----:B------:R-:W-:-:S04]  /*0e90*/  LOP3.LUT P0, RZ, R21, 0x8e08, RZ, 0xc0, P0 ;  /* 0x00008e0815ff7812 */ /* 0x000fc8000000c0ff */
[----:B------:R-:W-:-:S04]  /*0ea0*/  PLOP3.LUT P0, PT, P1, P0, PT, 0x8, 0x80 ;  /* 0x000000000080781c */ /* 0x000fc80000f00170 */
[----:B------:R-:W-:-:S13]  /*0eb0*/  ISETP.EQ.OR.EX P0, PT, R23, RZ, P0, P2 ;  /* 0x000000ff1700720c */ /* 0x000fda0000702720 */
[----:B------:R-:W-:Y:S05]  /*0ec0*/  @P0 BRA `(.L_x_4) ;  /* 0x0000000000140947 */ /* 0x000fea0003800000 */
[----:B------:R-:W2:Y:S01]  /*0ed0*/  LDG.E R4, desc[UR36][R4.64+0xc] ;  /* 0x00000c2404047981 */ /* 0x000ea2000c1e1900 */
[C---:B------:R-:W-:Y:S01]  /*0ee0*/  IADD3 R0, PT, PT, R13.reuse, R16, RZ ;  /* 0x000000100d007210 */ /* 0x040fe20007ffe0ff */
[----:B------:R-:W-:-:S04]  /*0ef0*/  VIADD R13, R13, 0x1 ;  /* 0x000000010d0d7836 */ /* 0x000fc80000000000 */
[----:B------:R-:W-:-:S05]  /*0f00*/  IMAD.U32 R15, R0, 0x4, R1 ;  /* 0x00000004000f7824 */ /* 0x000fca00078e0001 */
[----:B--2---:R2:W-:Y:S02]  /*0f10*/  STL [R15+0x100], R4 ;  /* 0x000100040f007387 */ /* 0x0045e40000100800 */
.L_x_4:
[----:B------:R-:W-:-:S13]  /*0f20*/  ISETP.NE.AND P0, PT, R19, RZ, PT ;  /* 0x000000ff1300720c */ /* 0x000fda0003f05270 */
[----:B------:R-:W-:Y:S05]  /*0f30*/  @P0 BRA `(.L_x_7) ;  /* 0xfffffff000dc0947 */ /* 0x000fea000383ffff */
[----:B01----:R-:W0:Y:S01]  /*0f40*/  LDC.64 R24, c[0x0][0x3b0] ;  /* 0x0000ec00ff187b82 */ /* 0x003e220000000a00 */
[----:B------:R-:W-:-:S04]  /*0f50*/  UIADD3 UR6, UP0, UPT, UR6, 0x1, URZ ;  /* 0x0000000106067890 */ /* 0x000fc8000ff1e0ff */
[----:B------:R-:W-:Y:S02]  /*0f60*/  UIADD3.X UR7, UPT, UPT, URZ, UR7, URZ, UP0, !UPT ;  /* 0x00000007ff077290 */ /* 0x000fe400087fe4ff */
[----:B0-----:R-:W-:-:S04]  /*0f70*/  ISETP.NE.U32.AND P0, PT, R24, UR6, PT ;  /* 0x0000000618007c0c */ /* 0x001fc8000bf05070 */
[----:B------:R-:W-:-:S13]  /*0f80*/  ISETP.NE.AND.EX P0, PT, R25, UR7, PT, P0 ;  /* 0x0000000719007c0c */ /* 0x000fda000bf05300 */
[----:B------:R-:W-:Y:S05]  /*0f90*/  @P0 BRA `(.L_x_8) ;  /* 0xfffffff000b40947 */ /* 0x000fea000383ffff */
.L_x_1:
[----:B------:R-:W-:-:S04]  /*0fa0*/  ISETP.NE.U32.AND P0, PT, R6, RZ, PT ;  /* 0x000000ff0600720c */ /* 0x000fc80003f05070 */
[----:B------:R-:W-:-:S13]  /*0fb0*/  ISETP.NE.AND.EX P0, PT, R17, RZ, PT, P0 ;  /* 0x000000ff1100720c */ /* 0x000fda0003f05300 */
[----:B------:R-:W-:Y:S05]  /*0fc0*/  @P0 BRA `(.L_x_9) ;  /* 0x0000000400040947 */ /* 0x000fea0003800000 */
[C---:B------:R-:W-:Y:S01]  /*0fd0*/  LOP3.LUT R7, R24.reuse, 0x7, RZ, 0xc0, !PT ;  /* 0x0000000718077812 */ /* 0x040fe200078ec0ff */
[----:B------:R-:W-:Y:S01]  /*0fe0*/  UMOV UR4, URZ ;  /* 0x000000ff00047c82 */ /* 0x000fe20008000000 */
[C---:B------:R-:W-:Y:S01]  /*0ff0*/  LOP3.LUT R5, R24.reuse, 0x3, RZ, 0xc0, !PT ;  /* 0x0000000318057812 */ /* 0x040fe200078ec0ff */
[----:B------:R-:W-:Y:S01]  /*1000*/  UMOV UR5, URZ ;  /* 0x000000ff00057c82 */ /* 0x000fe20008000000 */
[----:B------:R-:W-:Y:S02]  /*1010*/  IADD3 R0, P1, PT, R7, -0x1, RZ ;  /* 0xffffffff07007810 */ /* 0x000fe40007f3e0ff */
[----:B------:R-:W-:Y:S02]  /*1020*/  LOP3.LUT R6, R24, 0xfffffff8, RZ, 0xc0, !PT ;  /* 0xfffffff818067812 */ /* 0x000fe400078ec0ff */
[----:B------:R-:W-:Y:S01]  /*1030*/  ISETP.GE.U32.AND P0, PT, R0, 0x3, PT ;  /* 0x000000030000780c */ /* 0x000fe20003f06070 */
[----:B------:R-:W-:-:S05]  /*1040*/  IMAD.X R0, RZ, RZ, -0x1, P1 ;  /* 0xffffffffff007424 */ /* 0x000fca00008e06ff */
[----:B------:R-:W-:-:S13]  /*1050*/  ISETP.GE.U32.AND.EX P0, PT, R0, RZ, PT, P0 ;  /* 0x000000ff0000720c */ /* 0x000fda0003f06100 */
.L_x_14:
[----:B0-----:R-:W0:Y:S01]  /*1060*/  LDCU.64 UR6, c[0x0][0x3b0] ;  /* 0x00007600ff0677ac */ /* 0x001e220008000a00 */
[----:B------:R-:W-:Y:S02]  /*1070*/  IMAD.MOV.U32 R3, RZ, RZ, RZ ;  /* 0x000000ffff037224 */ /* 0x000fe400078e00ff */
[----:B0-----:R-:W-:Y:S01]  /*1080*/  IMAD.U32 R24, RZ, RZ, UR6 ;  /* 0x00000006ff187e24 */ /* 0x001fe2000f8e00ff */
[----:B------:R-:W-:-:S04]  /*1090*/  MOV R25, UR7 ;  /* 0x0000000700197c02 */ /* 0x000fc80008000f00 */
[----:B------:R-:W-:-:S04]  /*10a0*/  ISETP.GE.U32.AND P1, PT, R24, 0x8, PT ;  /* 0x000000081800780c */ /* 0x000fc80003f26070 */
[----:B------:R-:W-:-:S13]  /*10b0*/  ISETP.GE.U32.AND.EX P1, PT, R25, RZ, PT, P1 ;  /* 0x000000ff1900720c */ /* 0x000fda0003f26110 */
[----:B-1-3--:R-:W-:Y:S05]  /*10c0*/  @!P1 BRA `(.L_x_10) ;  /* 0x0000000000489947 */ /* 0x00afea0003800000 */
[----:B------:R-:W-:Y:S02]  /*10d0*/  IMAD.MOV.U32 R3, RZ, RZ, RZ ;  /* 0x000000ffff037224 */ /* 0x000fe400078e00ff */
[----:B--2---:R-:W-:-:S07]  /*10e0*/  IMAD.MOV.U32 R4, RZ, RZ, RZ ;  /* 0x000000ffff047224 */ /* 0x004fce00078e00ff */
.L_x_11:
[----:B0-----:R-:W-:Y:S01]  /*10f0*/  IMAD R0, R24, UR4, R3 ;  /* 0x0000000418007c24 */ /* 0x001fe2000f8e0203 */
[----:B------:R-:W-:-:S03]  /*1100*/  IADD3 R3, P1, PT, R3, 0x8, RZ ;  /* 0x0000000803037810 */ /* 0x000fc60007f3e0ff */
[----:B------:R-:W-:Y:S01]  /*1110*/  IMAD.U32 R0, R0, 0x4, R1 ;  /* 0x0000000400007824 */ /* 0x000fe200078e0001 */
[----:B------:R-:W-:Y:S02]  /*1120*/  IADD3.X R4, PT, PT, RZ, R4, RZ, P1, !PT ;  /* 0x00000004ff047210 */ /* 0x000fe40000ffe4ff */
[----:B------:R-:W-:Y:S02]  /*1130*/  ISETP.NE.U32.AND P1, PT, R3, R6, PT ;  /* 0x000000060300720c */ /* 0x000fe40003f25070 */
[----:B------:R0:W-:Y:S02]  /*1140*/  STL [R0+0x5a0], RZ ;  /* 0x0005a0ff00007387 */ /* 0x0001e40000100800 */
[----:B------:R-:W-:Y:S02]  /*1150*/  ISETP.NE.AND.EX P1, PT, R4, R25, PT, P1 ;  /* 0x000000190400720c */ /* 0x000fe40003f25310 */
[----:B------:R0:W-:Y:S04]  /*1160*/  STL [R0+0x5a4], RZ ;  /* 0x0005a4ff00007387 */ /* 0x0001e80000100800 */
[----:B------:R0:W-:Y:S04]  /*1170*/  STL [R0+0x5a8], RZ ;  /* 0x0005a8ff00007387 */ /* 0x0001e80000100800 */
[----:B------:R0:W-:Y:S04]  /*1180*/  STL [R0+0x5ac], RZ ;  /* 0x0005acff00007387 */ /* 0x0001e80000100800 */
[----:B------:R0:W-:Y:S04]  /*1190*/  STL [R0+0x5b0], RZ ;  /* 0x0005b0ff00007387 */ /* 0x0001e80000100800 */
[----:B------:R0:W-:Y:S04]  /*11a0*/  STL [R0+0x5b4], RZ ;  /* 0x0005b4ff00007387 */ /* 0x0001e80000100800 */
[----:B------:R0:W-:Y:S04]  /*11b0*/  STL [R0+0x5b8], RZ ;  /* 0x0005b8ff00007387 */ /* 0x0001e80000100800 */
[----:B------:R0:W-:Y:S01]  /*11c0*/  STL [R0+0x5bc], RZ ;  /* 0x0005bcff00007387 */ /* 0x0001e20000100800 */
[----:B------:R-:W-:Y:S05]  /*11d0*/  @P1 BRA `(.L_x_11) ;  /* 0xfffffffc00c41947 */ /* 0x000fea000383ffff */
[----:B------:R-:W-:-:S07]  /*11e0*/  IMAD.MOV.U32 R3, RZ, RZ, R6 ;  /* 0x000000ffff037224 */ /* 0x000fce00078e0006 */
.L_x_10:
[----:B------:R-:W-:-:S04]  /*11f0*/  ISETP.NE.U32.AND P1, PT, R7, RZ, PT ;  /* 0x000000ff0700720c */ /* 0x000fc80003f25070 */
[----:B------:R-:W-:-:S13]  /*1200*/  ISETP.NE.AND.EX P1, PT, RZ, RZ, PT, P1 ;  /* 0x000000ffff00720c */ /* 0x000fda0003f25310 */
[----:B------:R-:W-:Y:S05]  /*1210*/  @!P1 BRA `(.L_x_12) ;  /* 0x0000000000589947 */ /* 0x000fea0003800000 */
[----:B------:R-:W-:-:S04]  /*1220*/  ISETP.NE.U32.AND P1, PT, R5, RZ, PT ;  /* 0x000000ff0500720c */ /* 0x000fc80003f25070 */
[----:B------:R-:W-:Y:S01]  /*1230*/  ISETP.NE.AND.EX P1, PT, RZ, RZ, PT, P1 ;  /* 0x000000ffff00720c */ /* 0x000fe20003f25310 */
[----:B------:R-:W-:-:S12]  /*1240*/  @!P0 BRA `(.L_x_13) ;  /* 0x00000000001c8947 */ /* 0x000fd80003800000 */
[----:B0-----:R-:W-:Y:S02]  /*1250*/  IMAD R0, R24, UR4, R3 ;  /* 0x0000000418007c24 */ /* 0x001fe4000f8e0203 */
[----:B------:R-:W-:Y:S02]  /*1260*/  VIADD R3, R3, 0x4 ;  /* 0x0000000403037836 */ /* 0x000fe40000000000 */
[----:B------:R-:W-:-:S05]  /*1270*/  IMAD.U32 R0, R0, 0x4, R1 ;  /* 0x0000000400007824 */ /* 0x000fca00078e0001 */
[----:B------:R1:W-:Y:S04]  /*1280*/  STL [R0+0x5a0], RZ ;  /* 0x0005a0ff00007387 */ /* 0x0003e80000100800 */
[----:B------:R1:W-:Y:S04]  /*1290*/  STL [R0+0x5a4], RZ ;  /* 0x0005a4ff00007387 */ /* 0x0003e80000100800 */
[----:B------:R1:W-:Y:S04]  /*12a0*/  STL [R0+0x5a8], RZ ;  /* 0x0005a8ff00007387 */ /* 0x0003e80000100800 */
[----:B------:R1:W-:Y:S02]  /*12b0*/  STL [R0+0x5ac], RZ ;  /* 0x0005acff00007387 */ /* 0x0003e40000100800 */
.L_x_13:
[----:B------:R-:W-:Y:S05]  /*12c0*/  @!P1 BRA `(.L_x_12) ;  /* 0x00000000002c9947 */ /* 0x000fea0003800000 */
[----:B------:R-:W-:Y:S02]  /*12d0*/  ISETP.NE.U32.AND P1, PT, R5, 0x1, PT ;  /* 0x000000010500780c */ /* 0x000fe40003f25070 */
[----:B------:R-:W-:Y:S02]  /*12e0*/  LOP3.LUT P2, RZ, R24, 0x1, RZ, 0xc0, !PT ;  /* 0x0000000118ff7812 */ /* 0x000fe4000784c0ff */
[----:B------:R-:W-:-:S13]  /*12f0*/  ISETP.NE.AND.EX P1, PT, RZ, RZ, PT, P1 ;  /* 0x000000ffff00720c */ /* 0x000fda0003f25310 */
[----:B--2---:R-:W-:Y:S02]  /*1300*/  @P1 IMAD R4, R24, UR4, R3 ;  /* 0x0000000418041c24 */ /* 0x004fe4000f8e0203 */
[----:B------:R-:W-:-:S03]  /*1310*/  @P1 VIADD R3, R3, 0x2 ;  /* 0x0000000203031836 */ /* 0x000fc60000000000 */
[----:B------:R-:W-:Y:S01]  /*1320*/  @P1 LEA R4, R4, R1, 0x2 ;  /* 0x0000000104041211 */ /* 0x000fe200078e10ff */
[----:B01----:R-:W-:-:S04]  /*1330*/  @P2 IMAD R0, R24, UR4, R3 ;  /* 0x0000000418002c24 */ /* 0x003fc8000f8e0203 */
[----:B------:R-:W-:Y:S01]  /*1340*/  @P2 IMAD.U32 R0, R0, 0x4, R1 ;  /* 0x0000000400002824 */ /* 0x000fe200078e0001 */
[----:B------:R3:W-:Y:S04]  /*1350*/  @P1 STL [R4+0x5a0], RZ ;  /* 0x0005a0ff04001387 */ /* 0x0007e80000100800 */
[----:B------:R3:W-:Y:S04]  /*1360*/  @P1 STL [R4+0x5a4], RZ ;  /* 0x0005a4ff04001387 */ /* 0x0007e80000100800 */
[----:B------:R3:W-:Y:S02]  /*1370*/  @P2 STL [R0+0x5a0], RZ ;  /* 0x0005a0ff00002387 */ /* 0x0007e40000100800 */
.L_x_12:
[----:B------:R-:W-:-:S04]  /*1380*/  UIADD3 UR4, UP0, UPT, UR4, 0x1, URZ ;  /* 0x0000000104047890 */ /* 0x000fc8000ff1e0ff */
[----:B------:R-:W-:Y:S02]  /*1390*/  UIADD3.X UR5, UPT, UPT, URZ, UR5, URZ, UP0, !UPT ;  /* 0x00000005ff057290 */ /* 0x000fe400087fe4ff */
[----:B------:R-:W-:-:S04]  /*13a0*/  ISETP.NE.U32.AND P1, PT, R24, UR4, PT ;  /* 0x0000000418007c0c */ /* 0x000fc8000bf25070 */
[----:B------:R-:W-:-:S13]  /*13b0*/  ISETP.NE.AND.EX P1, PT, R25, UR5, PT, P1 ;  /* 0x0000000519007c0c */ /* 0x000fda000bf25310 */
[----:B------:R-:W-:Y:S05]  /*13c0*/  @!P1 BRA `(.L_x_0) ;  /* 0x0000000800909947 */ /* 0x000fea0003800000 */
[----:B------:R-:W-:Y:S05]  /*13d0*/  BRA `(.L_x_14) ;  /* 0xfffffffc00207947 */ /* 0x000fea000383ffff */
.L_x_9:
[C---:B------:R-:W-:Y:S01]  /*13e0*/  VIADD R18, R8.reuse, 0x4 ;  /* 0x0000000408127836 */ /* 0x040fe20000000000 */
[C---:B------:R-:W-:Y:S01]  /*13f0*/  LOP3.LUT R0, R8.reuse, 0x5, RZ, 0xc0, !PT ;  /* 0x0000000508007812 */ /* 0x040fe200078ec0ff */
[----:B------:R-:W-:Y:S01]  /*1400*/  IMAD.MOV.U32 R20, RZ, RZ, RZ ;  /* 0x000000ffff147224 */ /* 0x000fe200078e00ff */
[----:B------:R-:W-:Y:S02]  /*1410*/  IADD3 R5, P3, PT, R8, -0xd, RZ ;  /* 0xfffffff308057810 */ /* 0x000fe40007f7e0ff */
[----:B--2---:R-:W-:Y:S02]  /*1420*/  LOP3.LUT R4, R18, 0xd, RZ, 0xc0, !PT ;  /* 0x0000000d12047812 */ /* 0x004fe400078ec0ff */
[----:B------:R-:W-:Y:S02]  /*1430*/  LOP3.LUT R0, R0, 0x4, RZ, 0x3c, !PT ;  /* 0x0000000400007812 */ /* 0x000fe400078e3cff */
[----:B------:R-:W-:Y:S02]  /*1440*/  IADD3 R4, P4, PT, R4, -0x1, RZ ;  /* 0xffffffff04047810 */ /* 0x000fe40007f9e0ff */
[----:B------:R-:W-:-:S02]  /*1450*/  IADD3 R0, P5, PT, R0, -0x1, RZ ;  /* 0xffffffff00007810 */ /* 0x000fc40007fbe0ff */
[----:B------:R-:W-:Y:S01]  /*1460*/  ISETP.GE.U32.AND P1, PT, R4, 0x7, PT ;  /* 0x000000070400780c */ /* 0x000fe20003f26070 */
[----:B------:R-:W-:Y:S01]  /*1470*/  IMAD.X R4, RZ, RZ, -0x1, P4 ;  /* 0xffffffffff047424 */ /* 0x000fe200020e06ff */
[----:B------:R-:W-:Y:S01]  /*1480*/  ISETP.GE.U32.AND P2, PT, R0, 0x3, PT ;  /* 0x000000030000780c */ /* 0x000fe20003f46070 */
[----:B------:R-:W-:Y:S01]  /*1490*/  IMAD.X R0, RZ, RZ, -0x1, P5 ;  /* 0xffffffffff007424 */ /* 0x000fe200028e06ff */
[----:B------:R-:W-:Y:S01]  /*14a0*/  ISETP.GE.U32.AND P0, PT, R5, 0xf, PT ;  /* 0x0000000f0500780c */ /* 0x000fe20003f06070 */
[----:B------:R-:W-:Y:S01]  /*14b0*/  HFMA2 R5, -RZ, RZ, 0, 0 ;  /* 0x00000000ff057431 */ /* 0x000fe200000001ff */
[----:B------:R-:W-:Y:S02]  /*14c0*/  IADD3.X R3, PT, PT, R9, -0x1, R3, P3, !PT ;  /* 0xffffffff09037810 */ /* 0x000fe40001ffe403 */
[----:B------:R-:W-:Y:S02]  /*14d0*/  ISETP.GE.U32.AND.EX P1, PT, R4, RZ, PT, P1 ;  /* 0x000000ff0400720c */ /* 0x000fe40003f26110 */
[----:B------:R-:W-:-:S02]  /*14e0*/  ISETP.GE.U32.AND.EX P0, PT, R3, RZ, PT, P0 ;  /* 0x000000ff0300720c */ /* 0x000fc40003f06100 */
[----:B------:R-:W-:Y:S02]  /*14f0*/  ISETP.GE.U32.AND.EX P2, PT, R0, RZ, PT, P2 ;  /* 0x000000ff0000720c */ /* 0x000fe40003f46120 */
[----:B------:R-:W-:-:S11]  /*1500*/  LOP3.LUT R3, R6, 0xfffffff0, RZ, 0xc0, !PT ;  /* 0xfffffff006037812 */ /* 0x000fd600078ec0ff */
.L_x_20:
[----:B------:R-:W0:Y:S01]  /*1510*/  LDCU.64 UR4, c[0x0][0x3b0] ;  /* 0x00007600ff0477ac */ /* 0x000e220008000a00 */
[----:B------:R-:W-:Y:S01]  /*1520*/  IMAD.MOV.U32 R11, RZ, RZ, R5 ;  /* 0x000000ffff0b7224 */ /* 0x000fe200078e0005 */
[----:B------:R-:W-:Y:S01]  /*1530*/  CS2R R12, SRZ ;  /* 0x00000000000c7805 */ /* 0x000fe2000001ff00 */
[C---:B------:R-:W-:Y:S01]  /*1540*/  IMAD R10, R5.reuse, R6, RZ ;  /* 0x00000006050a7224 */ /* 0x040fe200078e02ff */
[----:B------:R-:W-:-:S05]  /*1550*/  IADD3 R5, P3, PT, R5, 0x1, RZ ;  /* 0x0000000105057810 */ /* 0x000fca0007f7e0ff */
[----:B------:R-:W-:Y:S01]  /*1560*/  IMAD.X R20, RZ, RZ, R20, P3 ;  /* 0x000000ffff147224 */ /* 0x000fe200018e0614 */
[----:B0-----:R-:W-:-:S04]  /*1570*/  ISETP.NE.U32.AND P3, PT, R5, UR4, PT ;  /* 0x0000000405007c0c */ /* 0x001fc8000bf65070 */
[----:B------:R-:W-:-:S13]  /*1580*/  ISETP.NE.AND.EX P3, PT, R20, UR5, PT, P3 ;  /* 0x0000000514007c0c */ /* 0x000fda000bf65330 */
.L_x_19:
[----:B------:R-:W-:Y:S01]  /*1590*/  IMAD R15, R13, R6, RZ ;  /* 0x000000060d0f7224 */ /* 0x000fe200078e02ff */
[----:B------:R-:W-:Y:S01]  /*15a0*/  MOV R14, RZ ;  /* 0x000000ff000e7202 */ /* 0x000fe20000000f00 */
[----:B------:R-:W-:Y:S01]  /*15b0*/  IMAD.MOV.U32 R16, RZ, RZ, RZ ;  /* 0x000000ffff107224 */ /* 0x000fe200078e00ff */
[----:B------:R-:W-:Y:S06]  /*15c0*/  @!P0 BRA `(.L_x_15) ;  /* 0x0000000000f48947 */ /* 0x000fec0003800000 */
[----:B------:R-:W-:Y:S01]  /*15d0*/  IMAD.MOV.U32 R14, RZ, RZ, RZ ;  /* 0x000000ffff0e7224 */ /* 0x000fe200078e00ff */
[----:B------:R-:W-:Y:S01]  /*15e0*/  UMOV UR4, URZ ;  /* 0x000000ff00047c82 */ /* 0x000fe20008000000 */
[----:B------:R-:W-:-:S05]  /*15f0*/  UMOV UR5, URZ ;  /* 0x000000ff00057c82 */ /* 0x000fca0008000000 */
.L_x_16:
[----:B------:R-:W-:Y:S02]  /*1600*/  VIADD R0, R15, UR4 ;  /* 0x000000040f007c36 */ /* 0x000fe40008000000 */
[----:B------:R-:W-:-:S03]  /*1610*/  VIADD R4, R10, UR4 ;  /* 0x000000040a047c36 */ /* 0x000fc60008000000 */
[----:B------:R-:W-:Y:S01]  /*1620*/  LEA R0, R0, R1, 0x2 ;  /* 0x0000000100007211 */ /* 0x000fe200078e10ff */
[----:B------:R-:W-:-:S04]  /*1630*/  IMAD.U32 R4, R4, 0x4, R1 ;  /* 0x0000000404047824 */ /* 0x000fc800078e0001 */
[----:B------:R-:W2:Y:S04]  /*1640*/  LDL R16, [R0+0x100] ;  /* 0x0001000000107983 */ /* 0x000ea80000100800 */
[----:B------:R-:W2:Y:S04]  /*1650*/  LDL R19, [R4+0x100] ;  /* 0x0001000004137983 */ /* 0x000ea80000100800 */
[----:B------:R-:W3:Y:S04]  /*1660*/  LDL R21, [R4+0x104] ;  /* 0x0001040004157983 */ /* 0x000ee80000100800 */
[----:B------:R-:W3:Y:S04]  /*1670*/  LDL R22, [R0+0x104] ;  /* 0x0001040000167983 */ /* 0x000ee80000100800 */
[----:B------:R-:W4:Y:S04]  /*1680*/  LDL R23, [R4+0x108] ;  /* 0x0001080004177983 */ /* 0x000f280000100800 */
[----:B------:R-:W4:Y:S04]  /*1690*/  LDL R24, [R0+0x108] ;  /* 0x0001080000187983 */ /* 0x000f280000100800 */
[----:B------:R-:W5:Y:S04]  /*16a0*/  LDL R25, [R4+0x13c] ;  /* 0x00013c0004197983 */ /* 0x000f680000100800 */
[----:B------:R-:W5:Y:S01]  /*16b0*/  LDL R28, [R0+0x13c] ;  /* 0x00013c00001c7983 */ /* 0x000f620000100800 */
[----:B--2---:R-:W-:-:S03]  /*16c0*/  FFMA R16, R19, R16, R14 ;  /* 0x0000001013107223 */ /* 0x004fc6000000000e */
[----:B------:R-:W2:Y:S04]  /*16d0*/  LDL R19, [R4+0x10c] ;  /* 0x00010c0004137983 */ /* 0x000ea80000100800 */
[----:B------:R-:W2:Y:S01]  /*16e0*/  LDL R14, [R0+0x10c] ;  /* 0x00010c00000e7983 */ /* 0x000ea20000100800 */
[----:B---3--:R-:W-:-:S03]  /*16f0*/  FFMA R16, R21, R22, R16 ;  /* 0x0000001615107223 */ /* 0x008fc60000000010 */
[----:B------:R-:W3:Y:S04]  /*1700*/  LDL R21, [R4+0x110] ;  /* 0x0001100004157983 */ /* 0x000ee80000100800 */
[----:B------:R-:W3:Y:S01]  /*1710*/  LDL R22, [R0+0x110] ;  /* 0x0001100000167983 */ /* 0x000ee20000100800 */
[----:B----4-:R-:W-:-:S03]  /*1720*/  FFMA R16, R23, R24, R16 ;  /* 0x0000001817107223 */ /* 0x010fc60000000010 */
[----:B------:R-:W4:Y:S04]  /*1730*/  LDL R23, [R4+0x114] ;  /* 0x0001140004177983 */ /* 0x000f280000100800 */
[----:B------:R-:W4:Y:S01]  /*1740*/  LDL R24, [R0+0x114] ;  /* 0x0001140000187983 */ /* 0x000f220000100800 */
        /* <DEDUP_REMOVED lines=27> */
[----:B------:R-:W-:-:S04]  /*1900*/  UIADD3 UR4, UP0, UPT, UR4, 0x10, URZ ;  /* 0x0000001004047890 */ /* 0x000fc8000ff1e0ff */
[----:B------:R-:W-:Y:S02]  /*1910*/  UIADD3.X UR5, UPT, UPT, URZ, UR5, URZ, UP0, !UPT ;  /* 0x00000005ff057290 */ /* 0x000fe400087fe4ff */
[----:B------:R-:W-:-:S04]  /*1920*/  ISETP.NE.U32.AND P4, PT, R3, UR4, PT ;  /* 0x0000000403007c0c */ /* 0x000fc8000bf85070 */
[----:B------:R-:W-:Y:S01]  /*1930*/  ISETP.NE.AND.EX P4, PT, R17, UR5, PT, P4 ;  /* 0x0000000511007c0c */ /* 0x000fe2000bf85340 */
[----:B--2---:R-:W-:-:S04]  /*1940*/  FFMA R14, R19, R16, R14 ;  /* 0x00000010130e7223 */ /* 0x004fc8000000000e */
[----:B---3--:R-:W-:-:S04]  /*1950*/  FFMA R14, R21, R22, R14 ;  /* 0x00000016150e7223 */ /* 0x008fc8000000000e */
[----:B----4-:R-:W-:-:S04]  /*1960*/  FFMA R14, R23, R24, R14 ;  /* 0x00000018170e7223 */ /* 0x010fc8000000000e */
[----:B-----5:R-:W-:Y:S01]  /*1970*/  FFMA R14, R25, R28, R14 ;  /* 0x0000001c190e7223 */ /* 0x020fe2000000000e */
[----:B------:R-:W-:Y:S06]  /*1980*/  @P4 BRA `(.L_x_16) ;  /* 0xfffffffc001c4947 */ /* 0x000fec000383ffff */
[----:B------:R-:W-:-:S07]  /*1990*/  IMAD.MOV.U32 R16, RZ, RZ, R3 ;  /* 0x000000ffff107224 */ /* 0x000fce00078e0003 */
.L_x_15:
[----:B------:R-:W-:-:S13]  /*19a0*/  LOP3.LUT P4, RZ, R6, 0xd, RZ, 0xc0, !PT ;  /* 0x0000000d06ff7812 */ /* 0x000fda000788c0ff */
[----:B------:R-:W-:Y:S05]  /*19b0*/  @!P4 BRA `(.L_x_17) ;  /* 0x0000000000e4c947 */ /* 0x000fea0003800000 */
[----:B------:R-:W-:Y:S01]  /*19c0*/  LOP3.LUT P4, RZ, R18, 0x5, RZ, 0xc0, !PT ;  /* 0x0000000512ff7812 */ /* 0x000fe2000788c0ff */
[----:B------:R-:W-:-:S12]  /*19d0*/  @!P1 BRA `(.L_x_18) ;  /* 0x0000000000749947 */ /* 0x000fd80003800000 */
[C---:B------:R-:W-:Y:S02]  /*19e0*/  IMAD.IADD R0, R16.reuse, 0x1, R15 ;  /* 0x0000000110007824 */ /* 0x040fe400078e020f */
[----:B------:R-:W-:-:S03]  /*19f0*/  IMAD.IADD R4, R16, 0x1, R10 ;  /* 0x0000000110047824 */ /* 0x000fc600078e020a */
[----:B------:R-:W-:Y:S01]  /*1a00*/  LEA R0, R0, R1, 0x2 ;  /* 0x0000000100007211 */ /* 0x000fe200078e10ff */
[----:B------:R-:W-:-:S04]  /*1a10*/  IMAD.U32 R4, R4, 0x4, R1 ;  /* 0x0000000404047824 */ /* 0x000fc800078e0001 */
[----:B------:R-:W2:Y:S04]  /*1a20*/  LDL R21, [R0+0x100] ;  /* 0x0001000000157983 */ /* 0x000ea80000100800 */
[----:B------:R-:W2:Y:S04]  /*1a30*/  LDL R19, [R4+0x100] ;  /* 0x0001000004137983 */ /* 0x000ea80000100800 */
[----:B------:R-:W3:Y:S04]  /*1a40*/  LDL R22, [R4+0x104] ;  /* 0x0001040004167983 */ /* 0x000ee80000100800 */
[----:B------:R-:W3:Y:S04]  /*1a50*/  LDL R23, [R0+0x104] ;  /* 0x0001040000177983 */ /* 0x000ee80000100800 */
        /* <DEDUP_REMOVED lines=17> */
[----:B---3--:R-:W-:Y:S01]  /*1b70*/  FFMA R14, R23, R22, R14 ;  /* 0x00000016170e7223 */ /* 0x008fe2000000000e */
[----:B------:R-:W-:-:S03]  /*1b80*/  VIADD R16, R16, 0x8 ;  /* 0x0000000810107836 */ /* 0x000fc60000000000 */
[----:B--2---:R-:W-:-:S04]  /*1b90*/  FFMA R14, R19, R21, R14 ;  /* 0x00000015130e7223 */ /* 0x004fc8000000000e */
[----:B----4-:R-:W-:-:S07]  /*1ba0*/  FFMA R14, R25, R24, R14 ;  /* 0x00000018190e7223 */ /* 0x010fce000000000e */
.L_x_18:
[----:B------:R-:W-:Y:S05]  /*1bb0*/  @!P4 BRA `(.L_x_17) ;  /* 0x000000000064c947 */ /* 0x000fea0003800000 */
[C---:B------:R-:W-:Y:S02]  /*1bc0*/  @P2 IMAD.IADD R4, R16.reuse, 0x1, R15 ;  /* 0x0000000110042824 */ /* 0x040fe400078e020f */
[----:B------:R-:W-:-:S03]  /*1bd0*/  @P2 IMAD.IADD R0, R16, 0x1, R10 ;  /* 0x0000000110002824 */ /* 0x000fc600078e020a */
[----:B------:R-:W-:Y:S01]  /*1be0*/  @P2 LEA R22, R4, R1, 0x2 ;  /* 0x0000000104162211 */ /* 0x000fe200078e10ff */
[----:B------:R-:W-:-:S04]  /*1bf0*/  @P2 IMAD.U32 R19, R0, 0x4, R1 ;  /* 0x0000000400132824 */ /* 0x000fc800078e0001 */
[----:B------:R-:W2:Y:S04]  /*1c00*/  @P2 LDL R0, [R22+0x100] ;  /* 0x0001000016002983 */ /* 0x000ea80000100800 */
[----:B------:R-:W2:Y:S04]  /*1c10*/  @P2 LDL R21, [R19+0x100] ;  /* 0x0001000013152983 */ /* 0x000ea80000100800 */
[----:B------:R-:W3:Y:S04]  /*1c20*/  @P2 LDL R24, [R19+0x104] ;  /* 0x0001040013182983 */ /* 0x000ee80000100800 */
[----:B------:R-:W3:Y:S01]  /*1c30*/  @P2 LDL R23, [R22+0x104] ;  /* 0x0001040016172983 */ /* 0x000ee20000100800 */
[----:B------:R-:W-:Y:S01]  /*1c40*/  LOP3.LUT P4, RZ, R8, 0x1, RZ, 0xc0, !PT ;  /* 0x0000000108ff7812 */ /* 0x000fe2000788c0ff */
[----:B------:R-:W-:-:S02]  /*1c50*/  @P2 VIADD R16, R16, 0x4 ;  /* 0x0000000410102836 */ /* 0x000fc40000000000 */
[----:B------:R-:W4:Y:S10]  /*1c60*/  @P2 LDL R25, [R19+0x10c] ;  /* 0x00010c0013192983 */ /* 0x000f340000100800 */
[----:B------:R-:W-:-:S04]  /*1c70*/  @P4 IMAD.IADD R4, R16, 0x1, R10 ;  /* 0x0000000110044824 */ /* 0x000fc800078e020a */
[----:B------:R-:W-:Y:S02]  /*1c80*/  @P4 IMAD.U32 R4, R4, 0x4, R1 ;  /* 0x0000000404044824 */ /* 0x000fe400078e0001 */
[----:B--2---:R-:W-:Y:S01]  /*1c90*/  @P2 FFMA R21, R21, R0, R14 ;  /* 0x0000000015152223 */ /* 0x004fe2000000000e */
[----:B------:R-:W-:Y:S02]  /*1ca0*/  @P4 IMAD.IADD R0, R16, 0x1, R15 ;  /* 0x0000000110004824 */ /* 0x000fe400078e020f */
[----:B------:R-:W2:Y:S01]  /*1cb0*/  @P2 LDL R16, [R19+0x108] ;  /* 0x0001080013102983 */ /* 0x000ea20000100800 */
[----:B---3--:R-:W-:-:S03]  /*1cc0*/  @P2 FFMA R21, R24, R23, R21 ;  /* 0x0000001718152223 */ /* 0x008fc60000000015 */
[----:B------:R-:W3:Y:S01]  /*1cd0*/  @P4 LDL R15, [R4+0x100] ;  /* 0x00010000040f4983 */ /* 0x000ee20000100800 */
[----:B------:R-:W-:-:S03]  /*1ce0*/  @P4 LEA R0, R0, R1, 0x2 ;  /* 0x0000000100004211 */ /* 0x000fc600078e10ff */
[----:B------:R-:W2:Y:S04]  /*1cf0*/  @P2 LDL R23, [R22+0x108] ;  /* 0x0001080016172983 */ /* 0x000ea80000100800 */
[----:B------:R-:W4:Y:S04]  /*1d00*/  @P2 LDL R24, [R22+0x10c] ;  /* 0x00010c0016182983 */ /* 0x000f280000100800 */
[----:B------:R-:W3:Y:S01]  /*1d10*/  @P4 LDL R0, [R0+0x100] ;  /* 0x0001000000004983 */ /* 0x000ee20000100800 */
[----:B--2---:R-:W-:-:S04]  /*1d20*/  @P2 FFMA R16, R16, R23, R21 ;  /* 0x0000001710102223 */ /* 0x004fc80000000015 */
[----:B----4-:R-:W-:-:S04]  /*1d30*/  @P2 FFMA R14, R25, R24, R16 ;  /* 0x00000018190e2223 */ /* 0x010fc80000000010 */
[----:B---3--:R-:W-:-:S07]  /*1d40*/  @P4 FFMA R14, R15, R0, R14 ;  /* 0x000000000f0e4223 */ /* 0x008fce000000000e */
.L_x_17:
[----:B------:R-:W0:Y:S02]  /*1d50*/  LDCU.64 UR4, c[0x0][0x3b0] ;  /* 0x00007600ff0477ac */ /* 0x000e240008000a00 */
[----:B0-----:R-:W-:Y:S02]  /*1d60*/  IMAD.U32 R24, RZ, RZ, UR4 ;  /* 0x00000004ff187e24 */ /* 0x001fe4000f8e00ff */
[----:B------:R-:W-:Y:S02]  /*1d70*/  IMAD.U32 R25, RZ, RZ, UR5 ;  /* 0x00000005ff197e24 */ /* 0x000fe4000f8e00ff */
[----:B------:R-:W-:Y:S01]  /*1d80*/  IMAD R0, R11, R24, R13 ;  /* 0x000000180b007224 */ /* 0x000fe200078e020d */
[----:B------:R-:W-:-:S03]  /*1d90*/  IADD3 R13, P4, PT, R13, 0x1, RZ ;  /* 0x000000010d0d7810 */ /* 0x000fc60007f9e0ff */
[----:B------:R-:W-:Y:S02]  /*1da0*/  IMAD.U32 R15, R0, 0x4, R1 ;  /* 0x00000004000f7824 */ /* 0x000fe400078e0001 */
[----:B------:R-:W-:Y:S01]  /*1db0*/  IMAD.X R12, RZ, RZ, R12, P4 ;  /* 0x000000ffff0c7224 */ /* 0x000fe200020e060c */
[----:B------:R-:W-:Y:S02]  /*1dc0*/  ISETP.NE.U32.AND P4, PT, R13, R24, PT ;  /* 0x000000180d00720c */ /* 0x000fe40003f85070 */
[----:B------:R0:W-:Y:S02]  /*1dd0*/  STL [R15+0x5a0], R14 ;  /* 0x0005a00e0f007387 */ /* 0x0001e40000100800 */
[----:B------:R-:W-:-:S13]  /*1de0*/  ISETP.NE.AND.EX P4, PT, R12, R25, PT, P4 ;  /* 0x000000190c00720c */ /* 0x000fda0003f85340 */
[----:B0-----:R-:W-:Y:S05]  /*1df0*/  @P4 BRA `(.L_x_19) ;  /* 0xfffffff400e44947 */ /* 0x001fea000383ffff */
[----:B------:R-:W-:Y:S05]  /*1e00*/  @P3 BRA `(.L_x_20) ;  /* 0xfffffff400c03947 */ /* 0x000fea000383ffff */
.L_x_0:
[----:B--23--:R-:W2:Y:S04]  /*1e10*/  LDL.128 R4, [R1+0x5a0] ;  /* 0x0005a00001047983 */ /* 0x00cea80000100c00 */
[----:B------:R-:W3:Y:S04]  /*1e20*/  LDL.128 R8, [R1+0x5b0] ;  /* 0x0005b00001087983 */ /* 0x000ee80000100c00 */
[----:B------:R-:W4:Y:S04]  /*1e30*/  LDL.128 R12, [R1+0x5c0] ;  /* 0x0005c000010c7983 */ /* 0x000f280000100c00 */
[----:B------:R-:W5:Y:S04]  /*1e40*/  LDL.128 R16, [R1+0x5d0] ;  /* 0x0005d00001107983 */ /* 0x000f680000100c00 */
[----:B------:R-:W5:Y:S04]  /*1e50*/  LDL.128 R20, [R1+0x5e0] ;  /* 0x0005e00001147983 */ /* 0x000f680000100c00 */
[----:B--2---:R2:W-:Y:S04]  /*1e60*/  STL.128 [R1], R4 ;  /* 0x0000000401007387 */ /* 0x0045e80000100c00 */
[----:B--2---:R-:W2:Y:S04]  /*1e70*/  LDL.128 R4, [R1+0x5f0] ;  /* 0x0005f00001047983 */ /* 0x004ea80000100c00 */
[----:B---3--:R3:W-:Y:S04]  /*1e80*/  STL.128 [R1+0x10], R8 ;  /* 0x0000100801007387 */ /* 0x0087e80000100c00 */
[----:B----4-:R4:W-:Y:S04]  /*1e90*/  STL.128 [R1+0x20], R12 ;  /* 0x0000200c01007387 */ /* 0x0109e80000100c00 */
[----:B-----5:R5:W-:Y:S04]  /*1ea0*/  STL.128 [R1+0x30], R16 ;  /* 0x0000301001007387 */ /* 0x020be80000100c00 */
[----:B------:R0:W-:Y:S04]  /*1eb0*/  STL.128 [R1+0x40], R20 ;  /* 0x0000401401007387 */ /* 0x0001e80000100c00 */
[----:B---3--:R-:W3:Y:S04]  /*1ec0*/  LDL.128 R8, [R1+0x600] ;  /* 0x0006000001087983 */ /* 0x008ee80000100c00 */
[----:B----4-:R-:W4:Y:S04]  /*1ed0*/  LDL.128 R12, [R1+0x610] ;  /* 0x00061000010c7983 */ /* 0x010f280000100c00 */
[----:B-----5:R-:W5:Y:S04]  /*1ee0*/  LDL.128 R16, [R1+0x620] ;  /* 0x0006200001107983 */ /* 0x020f680000100c00 */
[----:B0-----:R-:W5:Y:S04]  /*1ef0*/  LDL.128 R20, [R1+0x630] ;  /* 0x0006300001147983 */ /* 0x001f680000100c00 */
[----:B--2---:R0:W-:Y:S04]  /*1f00*/  STL.128 [R1+0x50], R4 ;  /* 0x0000500401007387 */ /* 0x0041e80000100c00 */
[----:B0-----:R-:W2:Y:S04]  /*1f10*/  LDL.128 R4, [R1+0x640] ;  /* 0x0006400001047983 */ /* 0x001ea80000100c00 */
[----:B---3--:R0:W-:Y:S04]  /*1f20*/  STL.128 [R1+0x60], R8 ;  /* 0x0000600801007387 */ /* 0x0081e80000100c00 */
[----:B----4-:R3:W-:Y:S04]  /*1f30*/  STL.128 [R1+0x70], R12 ;  /* 0x0000700c01007387 */ /* 0x0107e80000100c00 */
[----:B-----5:R4:W-:Y:S04]  /*1f40*/  STL.128 [R1+0x80], R16 ;  /* 0x0000801001007387 */ /* 0x0209e80000100c00 */
[----:B------:R5:W-:Y:S04]  /*1f50*/  STL.128 [R1+0x90], R20 ;  /* 0x0000901401007387 */ /* 0x000be80000100c00 */
[----:B0-----:R-:W2:Y:S04]  /*1f60*/  LDL.128 R8, [R1+0x680] ;  /* 0x0006800001087983 */ /* 0x001ea80000100c00 */
[----:B---3--:R-:W3:Y:S04]  /*1f70*/  LDL.128 R12, [R1+0x670] ;  /* 0x00067000010c7983 */ /* 0x008ee80000100c00 */
[----:B----4-:R-:W4:Y:S04]  /*1f80*/  LDL.128 R16, [R1+0x660] ;  /* 0x0006600001107983 */ /* 0x010f280000100c00 */
[----:B-----5:R-:W5:Y:S04]  /*1f90*/  LDL.128 R20, [R1+0x650] ;  /* 0x0006500001147983 */ /* 0x020f680000100c00 */
[----:B--2---:R0:W-:Y:S04]  /*1fa0*/  STL.128 [R1+0xa0], R4 ;  /* 0x0000a00401007387 */ /* 0x0041e80000100c00 */
[----:B0-----:R-:W2:Y:S01]  /*1fb0*/  LDL.128 R4, [R1+0x690] ;  /* 0x0006900001047983 */ /* 0x001ea20000100c00 */
[----:B------:R-:W-:-:S03]  /*1fc0*/  ISETP.NE.U32.AND P0, PT, R24, RZ, PT ;  /* 0x000000ff1800720c */ /* 0x000fc60003f05070 */
[----:B------:R0:W-:Y:S04]  /*1fd0*/  STL.128 [R1+0xe0], R8 ;  /* 0x0000e00801007387 */ /* 0x0001e80000100c00 */
[----:B---3--:R0:W-:Y:S04]  /*1fe0*/  STL.128 [R1+0xd0], R12 ;  /* 0x0000d00c01007387 */ /* 0x0081e80000100c00 */
[----:B----4-:R0:W-:Y:S04]  /*1ff0*/  STL.128 [R1+0xc0], R16 ;  /* 0x0000c01001007387 */ /* 0x0101e80000100c00 */
[----:B-----5:R0:W-:Y:S01]  /*2000*/  STL.128 [R1+0xb0], R20 ;  /* 0x0000b01401007387 */ /* 0x0201e20000100c00 */
[----:B------:R-:W-:-:S02]  /*2010*/  R2UR UR38, R24 ;  /* 0x00000000182672ca */ /* 0x000fc400000e0000 */
[----:B------:R-:W-:Y:S01]  /*2020*/  ISETP.NE.AND.EX P0, PT, R25, RZ, PT, P0 ;  /* 0x000000ff1900720c */ /* 0x000fe20003f05300 */
[----:B-1----:R-:W-:-:S10]  /*2030*/  HFMA2 R0, -RZ, RZ, 1.875, 0 ;  /* 0x3f800000ff007431 */ /* 0x002fd400000001ff */
[----:B------:R-:W-:Y:S01]  /*2040*/  USHF.L.U32 UR38, UR38, 0x2, URZ ;  /* 0x0000000226267899 */ /* 0x000fe200080006ff */
[----:B--2---:R0:W-:Y:S01]  /*2050*/  STL.128 [R1+0xf0], R4 ;  /* 0x0000f00401007387 */ /* 0x0041e20000100c00 */
[----:B------:R-:W-:Y:S10]  /*2060*/  @!P0 BRA `(.L_x_21) ;  /* 0x0000001800288947 */ /* 0x000ff40003800000 */
[----:B------:R-:W-:Y:S01]  /*2070*/  BSSY.RECONVERGENT B7, `(.L_x_22) ;  /* 0x00000ff000077945 */ /* 0x000fe20003800200 */
[C---:B0-----:R-:W-:Y:S01]  /*2080*/  LOP3.LUT R22, R24.reuse, 0xf, RZ, 0xc0, !PT ;  /* 0x0000000f18167812 */ /* 0x041fe200078ec0ff */
[----:B------:R-:W-:Y:S01]  /*2090*/  IMAD.MOV.U32 R16, RZ, RZ, RZ ;  /* 0x000000ffff107224 */ /* 0x000fe200078e00ff */
[C---:B------:R-:W-:Y:S01]  /*20a0*/  LOP3.LUT R19, R24.reuse, 0x7, RZ, 0xc0, !PT ;  /* 0x0000000718137812 */ /* 0x040fe200078ec0ff */
[----:B------:R-:W-:Y:S01]  /*20b0*/  IMAD.MOV.U32 R28, RZ, RZ, RZ ;  /* 0x000000ffff1c7224 */ /* 0x000fe200078e00ff */
[C---:B------:R-:W-:Y:S01]  /*20c0*/  LOP3.LUT R18, R24.reuse, 0xfffffff0, RZ, 0xc0, !PT ;  /* 0xfffffff018127812 */ /* 0x040fe200078ec0ff */
[----:B------:R-:W-:Y:S01]  /*20d0*/  IMAD.MOV.U32 R30, RZ, RZ, RZ ;  /* 0x000000ffff1e7224 */ /* 0x000fe200078e00ff */
[----:B------:R-:W-:Y:S01]  /*20e0*/  LOP3.LUT R17, R24, 0x3, RZ, 0xc0, !PT ;  /* 0x0000000318117812 */ /* 0x000fe200078ec0ff */
[----:B------:R-:W-:-:S07]  /*20f0*/  VIADD R23, R1, 0x20 ;  /* 0x0000002001177836 */ /* 0x000fce0000000000 */
.L_x_36:
[----:B0-----:R-:W0:Y:S02]  /*2100*/  LDCU UR4, c[0x0][0x3b0] ;  /* 0x00007600ff0477ac */ /* 0x001e240008000800 */
[----:B0123--:R-:W-:-:S05]  /*2110*/  IMAD R0, R28, UR4, R28 ;  /* 0x000000041c007c24 */ /* 0x00ffca000f8e021c */
[----:B------:R-:W-:-:S05]  /*2120*/  LEA R29, R0, R1, 0x2 ;  /* 0x00000001001d7211 */ /* 0x000fca00078e10ff */
[----:B------:R-:W2:Y:S01]  /*2130*/  LDL R0, [R29] ;  /* 0x000000001d007983 */ /* 0x000ea20000100800 */
[----:B------:R-:W-:Y:S01]  /*2140*/  BSSY.RECONVERGENT B6, `(.L_x_23) ;  /* 0x000000b000067945 */ /* 0x000fe20003800200 */
[----:B--2---:R-:W-:-:S13]  /*2150*/  FSETP.NEU.AND P0, PT, R0, RZ, PT ;  /* 0x000000ff0000720b */ /* 0x004fda0003f0d000 */
[----:B------:R-:W-:Y:S05]  /*2160*/  @P0 BRA `(.L_x_24) ;  /* 0x0000000000200947 */ /* 0x000fea0003800000 */
[----:B------:R-:W-:Y:S01]  /*2170*/  MOV R8, 0x0 ;  /* 0x0000000000087802 */ /* 0x000fe20000000f00 */
[----:B------:R-:W0:Y:S01]  /*2180*/  LDCU.64 UR4, c[0x4][0x8] ;  /* 0x01000100ff0477ac */ /* 0x000e220008000a00 */
[----:B------:R-:W-:-:S04]  /*2190*/  CS2R R6, SRZ ;  /* 0x0000000000067805 */ /* 0x000fc8000001ff00 */
[----:B------:R-:W1:Y:S01]  /*21a0*/  LDC.64 R8, c[0x4][R8] ;  /* 0x0100000008087b82 */ /* 0x000e620000000a00 */
[----:B0-----:R-:W-:Y:S02]  /*21b0*/  IMAD.U32 R4, RZ, RZ, UR4 ;  /* 0x00000004ff047e24 */ /* 0x001fe4000f8e00ff */
[----:B------:R-:W-:-:S07]  /*21c0*/  IMAD.U32 R5, RZ, RZ, UR5 ;  /* 0x00000005ff057e24 */ /* 0x000fce000f8e00ff */
[----:B------:R-:W-:-:S07]  /*21d0*/  LEPC R20, `(.L_x_24) ;  /* 0x000000001014794e */ /* 0x000fce0000000000 */
[----:B-1----:R-:W-:Y:S05]  /*21e0*/  CALL.ABS.NOINC R8 ;  /* 0x0000000008007343 */ /* 0x002fea0003c00000 */
.L_x_24:
[----:B------:R-:W-:Y:S05]  /*21f0*/  BSYNC.RECONVERGENT B6 ;  /* 0x0000000000067941 */ /* 0x000fea0003800200 */
.L_x_23:
[----:B------:R-:W0:Y:S01]  /*2200*/  LDCU.64 UR4, c[0x0][0x3b0] ;  /* 0x00007600ff0477ac */ /* 0x000e220008000a00 */
[----:B------:R-:W-:Y:S01]  /*2210*/  IADD3 R7, P0, PT, R28, 0x1, RZ ;  /* 0x000000011c077810 */ /* 0x000fe20007f1e0ff */
[----:B------:R-:W-:Y:S04]  /*2220*/  BSSY.RECONVERGENT B0, `(.L_x_25) ;  /* 0x00000de000007945 */ /* 0x000fe80003800200 */
[----:B------:R-:W-:Y:S02]  /*2230*/  IMAD.X R8, RZ, RZ, R30, P0 ;  /* 0x000000ffff087224 */ /* 0x000fe400000e061e */
[----:B0-----:R-:W-:Y:S01]  /*2240*/  IMAD.U32 R24, RZ, RZ, UR4 ;  /* 0x00000004ff187e24 */ /* 0x001fe2000f8e00ff */
[----:B------:R-:W-:-:S04]  /*2250*/  MOV R25, UR5 ;  /* 0x0000000500197c02 */ /* 0x000fc80008000f00 */
[----:B------:R-:W-:-:S04]  /*2260*/  ISETP.GE.U32.AND P0, PT, R7, R24, PT ;  /* 0x000000180700720c */ /* 0x000fc80003f06070 */
[----:B------:R-:W-:-:S13]  /*2270*/  ISETP.GE.U32.AND.EX P0, PT, R8, R25, PT, P0 ;  /* 0x000000190800720c */ /* 0x000fda0003f06100 */
[----:B------:R-:W-:Y:S05]  /*2280*/  @P0 BRA `(.L_x_26) ;  /* 0x0000000c005c0947 */ /* 0x000fea0003800000 */
[----:B------:R-:W-:Y:S02]  /*2290*/  IMAD.MOV.U32 R5, RZ, RZ, R7 ;  /* 0x000000ffff057224 */ /* 0x000fe400078e0007 */
[----:B------:R-:W-:-:S07]  /*22a0*/  IMAD.MOV.U32 R6, RZ, RZ, R8 ;  /* 0x000000ffff067224 */ /* 0x000fce00078e0008 */
.L_x_35:
[----:B0123--:R-:W0:Y:S01]  /*22b0*/  LDC.64 R10, c[0x0][0x3b0] ;  /* 0x0000ec00ff0a7b82 */ /* 0x00fe220000000a00 */
[----:B------:R-:W2:Y:S01]  /*22c0*/  LDL R13, [R29] ;  /* 0x000000001d0d7983 */ /* 0x000ea20000100800 */
[----:B0-----:R-:W-:-:S04]  /*22d0*/  IMAD R0, R5, R10, R28 ;  /* 0x0000000a05007224 */ /* 0x001fc800078e021c */
[----:B------:R-:W-:-:S06]  /*22e0*/  IMAD.U32 R0, R0, 0x4, R1 ;  /* 0x0000000400007824 */ /* 0x000fcc00078e0001 */
[----:B------:R-:W3:Y:S01]  /*22f0*/  LDL R0, [R0] ;  /* 0x0000000000007983 */ /* 0x000ee20000100800 */
[----:B------:R-:W-:Y:S01]  /*2300*/  IADD3 R10, P1, PT, R10, -0x1, RZ ;  /* 0xffffffff0a0a7810 */ /* 0x000fe20007f3e0ff */
[----:B------:R-:W-:Y:S03]  /*2310*/  BSSY.RECONVERGENT B1, `(.L_x_27) ;  /* 0x000000f000017945 */ /* 0x000fe60003800200 */
[----:B------:R-:W-:Y:S02]  /*2320*/  IADD3.X R11, PT, PT, R11, -0x1, RZ, P1, !PT ;  /* 0xffffffff0b0b7810 */ /* 0x000fe40000ffe4ff */
[----:B------:R-:W-:-:S04]  /*2330*/  ISETP.GE.U32.AND P0, PT, R10, 0xf, PT ;  /* 0x0000000f0a00780c */ /* 0x000fc80003f06070 */
[----:B------:R-:W-:Y:S01]  /*2340*/  ISETP.GE.U32.AND.EX P0, PT, R11, RZ, PT, P0 ;  /* 0x000000ff0b00720c */ /* 0x000fe20003f06100 */
[----:B--2---:R-:W0:Y:S02]  /*2350*/  MUFU.RCP R3, R13 ;  /* 0x0000000d00037308 */ /* 0x004e240000001000 */
[----:B0-----:R-:W-:-:S04]  /*2360*/  FFMA R4, -R13, R3, 1 ;  /* 0x3f8000000d047423 */ /* 0x001fc80000000103 */
[----:B------:R-:W-:Y:S02]  /*2370*/  FFMA R3, R3, R4, R3 ;  /* 0x0000000403037223 */ /* 0x000fe40000000003 */
[----:B---3--:R-:W0:Y:S02]  /*2380*/  FCHK P1, R0, R13 ;  /* 0x0000000d00007302 */ /* 0x008e240000020000 */
[----:B------:R-:W-:-:S04]  /*2390*/  FFMA R4, R0, R3, RZ ;  /* 0x0000000300047223 */ /* 0x000fc800000000ff */
[----:B------:R-:W-:-:S04]  /*23a0*/  FFMA R9, -R13, R4, R0 ;  /* 0x000000040d097223 */ /* 0x000fc80000000100 */
[----:B------:R-:W-:Y:S01]  /*23b0*/  FFMA R3, R3, R9, R4 ;  /* 0x0000000903037223 */ /* 0x000fe20000000004 */
[----:B0-----:R-:W-:Y:S06]  /*23c0*/  @!P1 BRA `(.L_x_28) ;  /* 0x00000000000c9947 */ /* 0x001fec0003800000 */
[----:B------:R-:W-:Y:S01]  /*23d0*/  IMAD.MOV.U32 R3, RZ, RZ, R13 ;  /* 0x000000ffff037224 */ /* 0x000fe200078e000d */
[----:B------:R-:W-:-:S07]  /*23e0*/  MOV R10, 0x2400 ;  /* 0x00002400000a7802 */ /* 0x000fce0000000f00 */
[----:B------:R-:W-:Y:S05]  /*23f0*/  CALL.REL.NOINC `($__internal_0_$__cuda_sm3x_div_rn_noftz_f32_slowpath) ;  /* 0x0000002000007944 */ /* 0x000fea0003c00000 */
.L_x_28:
[----:B------:R-:W-:Y:S05]  /*2400*/  BSYNC.RECONVERGENT B1 ;  /* 0x0000000000017941 */ /* 0x000fea0003800200 */
.L_x_27:
[----:B------:R-:W-:Y:S01]  /*2410*/  HFMA2 R9, -RZ, RZ, 0, 0 ;  /* 0x00000000ff097431 */ /* 0x000fe200000001ff */
[----:B------:R-:W-:Y:S06]  /*2420*/  @!P0 BRA `(.L_x_29) ;  /* 0x00000004003c8947 */ /* 0x000fec0003800000 */
[----:B------:R-:W0:Y:S01]  /*2430*/  LDCU UR4, c[0x0][0x3b4] ;  /* 0x00007680ff0477ac */ /* 0x000e220008000800 */
[----:B------:R-:W-:Y:S01]  /*2440*/  BSSY.RECONVERGENT B1, `(.L_x_30) ;  /* 0x000004c000017945 */ /* 0x000fe20003800200 */
[--C-:B------:R-:W-:Y:S02]  /*2450*/  IMAD R4, R28, UR38, R23.reuse ;  /* 0x000000261c047c24 */ /* 0x100fe4000f8e0217 */
[----:B------:R-:W-:Y:S02]  /*2460*/  IMAD R0, R5, UR38, R23 ;  /* 0x0000002605007c24 */ /* 0x000fe4000f8e0217 */
[----:B------:R-:W-:Y:S02]  /*2470*/  IMAD.MOV.U32 R10, RZ, RZ, R18 ;  /* 0x000000ffff0a7224 */ /* 0x000fe400078e0012 */
[----:B0-----:R-:W-:-:S07]  /*2480*/  IMAD.U32 R9, RZ, RZ, UR4 ;  /* 0x00000004ff097e24 */ /* 0x001fce000f8e00ff */
.L_x_31:
[----:B------:R-:W2:Y:S04]  /*2490*/  LDL R12, [R0+-0x20] ;  /* 0xffffe000000c7983 */ /* 0x000ea80000100800 */
[----:B------:R-:W2:Y:S02]  /*24a0*/  LDL R11, [R4+-0x20] ;  /* 0xffffe000040b7983 */ /* 0x000ea40000100800 */
[-C--:B--2---:R-:W-:Y:S02]  /*24b0*/  FFMA R11, R11, -R3.reuse, R12 ;  /* 0x800000030b0b7223 */ /* 0x084fe4000000000c */
[----:B------:R-:W2:Y:S04]  /*24c0*/  LDL R12, [R0+-0x1c] ;  /* 0xffffe400000c7983 */ /* 0x000ea80000100800 */
[----:B------:R0:W-:Y:S04]  /*24d0*/  STL [R0+-0x20], R11 ;  /* 0xffffe00b00007387 */ /* 0x0001e80000100800 */
[----:B------:R-:W2:Y:S02]  /*24e0*/  LDL R13, [R4+-0x1c] ;  /* 0xffffe400040d7983 */ /* 0x000ea40000100800 */
[----:B--2---:R-:W-:-:S02]  /*24f0*/  FFMA R13, R13, -R3, R12 ;  /* 0x800000030d0d7223 */ /* 0x004fc4000000000c */
        /* <DEDUP_REMOVED lines=10> */
[----:B0-----:R-:W2:Y:S02]  /*25a0*/  LDL R11, [R4+-0x10] ;  /* 0xfffff000040b7983 */ /* 0x001ea40000100800 */
[----:B--2---:R-:W-:-:S02]  /*25b0*/  FFMA R11, R11, -R3, R12 ;  /* 0x800000030b0b7223 */ /* 0x004fc4000000000c */
[----:B------:R-:W2:Y:S04]  /*25c0*/  LDL R12, [R0+-0xc] ;  /* 0xfffff400000c7983 */ /* 0x000ea80000100800 */
[----:B------:R0:W-:Y:S04]  /*25d0*/  STL [R0+-0x10], R11 ;  /* 0xfffff00b00007387 */ /* 0x0001e80000100800 */
[----:B-1----:R-:W2:Y:S02]  /*25e0*/  LDL R13, [R4+-0xc] ;  /* 0xfffff400040d7983 */ /* 0x002ea40000100800 */
[----:B--2---:R-:W-:-:S02]  /*25f0*/  FFMA R13, R13, -R3, R12 ;  /* 0x800000030d0d7223 */ /* 0x004fc4000000000c */
[----:B------:R-:W2:Y:S04]  /*2600*/  LDL R12, [R0+-0x8] ;  /* 0xfffff800000c7983 */ /* 0x000ea80000100800 */
[----:B------:R1:W-:Y:S04]  /*2610*/  STL [R0+-0xc], R13 ;  /* 0xfffff40d00007387 */ /* 0x0003e80000100800 */
[----:B---3--:R-:W2:Y:S02]  /*2620*/  LDL R15, [R4+-0x8] ;  /* 0xfffff800040f7983 */ /* 0x008ea40000100800 */
[----:B--2---:R-:W-:-:S02]  /*2630*/  FFMA R15, R15, -R3, R12 ;  /* 0x800000030f0f7223 */ /* 0x004fc4000000000c */
[----:B------:R-:W2:Y:S04]  /*2640*/  LDL R12, [R0+-0x4] ;  /* 0xfffffc00000c7983 */ /* 0x000ea80000100800 */
[----:B------:R3:W-:Y:S04]  /*2650*/  STL [R0+-0x8], R15 ;  /* 0xfffff80f00007387 */ /* 0x0007e80000100800 */
[----:B----4-:R-:W2:Y:S02]  /*2660*/  LDL R21, [R4+-0x4] ;  /* 0xfffffc0004157983 */ /* 0x010ea40000100800 */
[----:B--2---:R-:W-:-:S02]  /*2670*/  FFMA R21, R21, -R3, R12 ;  /* 0x8000000315157223 */ /* 0x004fc4000000000c */
[----:B------:R-:W2:Y:S04]  /*2680*/  LDL R12, [R0] ;  /* 0x00000000000c7983 */ /* 0x000ea80000100800 */
[----:B------:R4:W-:Y:S04]  /*2690*/  STL [R0+-0x4], R21 ;  /* 0xfffffc1500007387 */ /* 0x0009e80000100800 */
[----:B0-----:R-:W2:Y:S02]  /*26a0*/  LDL R11, [R4] ;  /* 0x00000000040b7983 */ /* 0x001ea40000100800 */
[----:B--2---:R-:W-:-:S02]  /*26b0*/  FFMA R11, R11, -R3, R12 ;  /* 0x800000030b0b7223 */ /* 0x004fc4000000000c */
[----:B------:R-:W2:Y:S04]  /*26c0*/  LDL R12, [R0+0x4] ;  /* 0x00000400000c7983 */ /* 0x000ea80000100800 */
[----:B------:R0:W-:Y:S04]  /*26d0*/  STL [R0], R11 ;  /* 0x0000000b00007387 */ /* 0x0001e80000100800 */
[----:B-1----:R-:W2:Y:S02]  /*26e0*/  LDL R13, [R4+0x4] ;  /* 0x00000400040d7983 */ /* 0x002ea40000100800 */
[----:B--2---:R-:W-:-:S02]  /*26f0*/  FFMA R13, R13, -R3, R12 ;  /* 0x800000030d0d7223 */ /* 0x004fc4000000000c */
[----:B------:R-:W2:Y:S04]  /*2700*/  LDL R12, [R0+0x8] ;  /* 0x00000800000c7983 */ /* 0x000ea80000100800 */
[----:B------:R1:W-:Y:S04]  /*2710*/  STL [R0+0x4], R13 ;  /* 0x0000040d00007387 */ /* 0x0003e80000100800 */
[----:B---3--:R-:W2:Y:S02]  /*2720*/  LDL R15, [R4+0x8] ;  /* 0x00000800040f7983 */ /* 0x008ea40000100800 */
[----:B--2---:R-:W-:-:S02]  /*2730*/  FFMA R15, R15, -R3, R12 ;  /* 0x800000030f0f7223 */ /* 0x004fc4000000000c */
[----:B------:R-:W2:Y:S04]  /*2740*/  LDL R12, [R0+0xc] ;  /* 0x00000c00000c7983 */ /* 0x000ea80000100800 */
[----:B------:R3:W-:Y:S04]  /*2750*/  STL [R0+0x8], R15 ;  /* 0x0000080f00007387 */ /* 0x0007e80000100800 */
[----:B----4-:R-:W2:Y:S02]  /*2760*/  LDL R21, [R4+0xc] ;  /* 0x00000c0004157983 */ /* 0x010ea40000100800 */
[----:B--2---:R-:W-:-:S02]  /*2770*/  FFMA R21, R21, -R3, R12 ;  /* 0x8000000315157223 */ /* 0x004fc4000000000c */
[----:B------:R-:W2:Y:S04]  /*2780*/  LDL R12, [R0+0x10] ;  /* 0x00001000000c7983 */ /* 0x000ea80000100800 */
[----:B------:R4:W-:Y:S04]  /*2790*/  STL [R0+0xc], R21 ;  /* 0x00000c1500007387 */ /* 0x0009e80000100800 */
[----:B0-----:R-:W2:Y:S02]  /*27a0*/  LDL R11, [R4+0x10] ;  /* 0x00001000040b7983 */ /* 0x001ea40000100800 */
[----:B--2---:R-:W-:-:S02]  /*27b0*/  FFMA R11, R11, -R3, R12 ;  /* 0x800000030b0b7223 */ /* 0x004fc4000000000c */
[----:B------:R-:W2:Y:S04]  /*27c0*/  LDL R12, [R0+0x14] ;  /* 0x00001400000c7983 */ /* 0x000ea80000100800 */
[----:B------:R-:W-:Y:S04]  /*27d0*/  STL [R0+0x10], R11 ;  /* 0x0000100b00007387 */ /* 0x000fe80000100800 */
[----:B-1----:R-:W2:Y:S02]  /*27e0*/  LDL R13, [R4+0x14] ;  /* 0x00001400040d7983 */ /* 0x002ea40000100800 */
[----:B--2---:R-:W-:-:S02]  /*27f0*/  FFMA R13, R13, -R3, R12 ;  /* 0x800000030d0d7223 */ /* 0x004fc4000000000c */
[----:B------:R-:W2:Y:S04]  /*2800*/  LDL R12, [R0+0x18] ;  /* 0x00001800000c7983 */ /* 0x000ea80000100800 */
[----:B------:R-:W-:Y:S04]  /*2810*/  STL [R0+0x14], R13 ;  /* 0x0000140d00007387 */ /* 0x000fe80000100800 */
[----:B---3--:R-:W2:Y:S01]  /*2820*/  LDL R15, [R4+0x18] ;  /* 0x00001800040f7983 */ /* 0x008ea20000100800 */
[----:B------:R-:W-:-:S04]  /*2830*/  IADD3 R10, P0, PT, R10, -0x10, RZ ;  /* 0xfffffff00a0a7810 */ /* 0x000fc80007f1e0ff */
[----:B------:R-:W-:Y:S02]  /*2840*/  IADD3.X R9, PT, PT, R9, -0x1, RZ, P0, !PT ;  /* 0xffffffff09097810 */ /* 0x000fe400007fe4ff */
[----:B------:R-:W-:Y:S01]  /*2850*/  ISETP.NE.U32.AND P0, PT, R10, RZ, PT ;  /* 0x000000ff0a00720c */ /* 0x000fe20003f05070 */
[----:B--2---:R-:W-:Y:S02]  /*2860*/  FFMA R15, R15, -R3, R12 ;  /* 0x800000030f0f7223 */ /* 0x004fe4000000000c */
[----:B------:R-:W2:Y:S04]  /*2870*/  LDL R12, [R0+0x1c] ;  /* 0x00001c00000c7983 */ /* 0x000ea80000100800 */
[----:B------:R-:W-:Y:S04]  /*2880*/  STL [R0+0x18], R15 ;  /* 0x0000180f00007387 */ /* 0x000fe80000100800 */
[----:B----4-:R0:W2:Y:S01]  /*2890*/  LDL R21, [R4+0x1c] ;  /* 0x00001c0004157983 */ /* 0x0100a20000100800 */
[----:B------:R-:W-:Y:S01]  /*28a0*/  ISETP.NE.AND.EX P0, PT, R9, RZ, PT, P0 ;  /* 0x000000ff0900720c */ /* 0x000fe20003f05300 */
[----:B0-----:R-:W-:-:S02]  /*28b0*/  VIADD R4, R4, 0x40 ;  /* 0x0000004004047836 */ /* 0x001fc40000000000 */
[----:B--2---:R-:W-:-:S05]  /*28c0*/  FFMA R21, R21, -R3, R12 ;  /* 0x8000000315157223 */ /* 0x004fca000000000c */
[----:B------:R0:W-:Y:S02]  /*28d0*/  STL [R0+0x1c], R21 ;  /* 0x00001c1500007387 */ /* 0x0001e40000100800 */
[----:B0-----:R-:W-:-:S03]  /*28e0*/  VIADD R0, R0, 0x40 ;  /* 0x0000004000007836 */ /* 0x001fc60000000000 */
[----:B------:R-:W-:Y:S05]  /*28f0*/  @P0 BRA `(.L_x_31) ;  /* 0xfffffff800e40947 */ /* 0x000fea000383ffff */
[----:B------:R-:W-:Y:S05]  /*2900*/  BSYNC.RECONVERGENT B1 ;  /* 0x0000000000017941 */ /* 0x000fea0003800200 */
.L_x_30:
[----:B------:R-:W-:-:S07]  /*2910*/  MOV R9, R18 ;  /* 0x0000001200097202 */ /* 0x000fce0000000f00 */
.L_x_29:
[----:B------:R-:W-:-:S04]  /*2920*/  ISETP.NE.U32.AND P0, PT, R22, RZ, PT ;  /* 0x000000ff1600720c */ /* 0x000fc80003f05070 */
[----:B------:R-:W-:-:S13]  /*2930*/  ISETP.NE.AND.EX P0, PT, RZ, RZ, PT, P0 ;  /* 0x000000ffff00720c */ /* 0x000fda0003f05300 */
[----:B------:R-:W-:Y:S05]  /*2940*/  @!P0 BRA `(.L_x_32) ;  /* 0x00000004008c8947 */ /* 0x000fea0003800000 */
[----:B------:R-:W-:-:S04]  /*2950*/  IADD3 R0, P1, PT, R22, -0x1, RZ ;  /* 0xffffffff16007810 */ /* 0x000fc80007f3e0ff */
[----:B------:R-:W-:Y:S01]  /*2960*/  ISETP.GE.U32.AND P0, PT, R0, 0x7, PT ;  /* 0x000000070000780c */ /* 0x000fe20003f06070 */
[----:B------:R-:W-:Y:S01]  /*2970*/  IMAD.X R0, RZ, RZ, -0x1, P1 ;  /* 0xffffffffff007424 */ /* 0x000fe200008e06ff */
[----:B------:R-:W-:-:S04]  /*2980*/  ISETP.NE.U32.AND P1, PT, R19, RZ, PT ;  /* 0x000000ff1300720c */ /* 0x000fc80003f25070 */
[----:B------:R-:W-:Y:S02]  /*2990*/  ISETP.GE.U32.AND.EX P0, PT, R0, RZ, PT, P0 ;  /* 0x000000ff0000720c */ /* 0x000fe40003f06100 */
[----:B------:R-:W-:-:S11]  /*29a0*/  ISETP.NE.AND.EX P1, PT, RZ, RZ, PT, P1 ;  /* 0x000000ffff00720c */ /* 0x000fd60003f25310 */
[----:B------:R-:W-:Y:S05]  /*29b0*/  @!P0 BRA `(.L_x_33) ;  /* 0x0000000000988947 */ /* 0x000fea0003800000 */
[----:B------:R-:W0:Y:S02]  /*29c0*/  LDCU UR4, c[0x0][0x3b0] ;  /* 0x00007600ff0477ac */ /* 0x000e240008000800 */
[--C-:B0-----:R-:W-:Y:S02]  /*29d0*/  IMAD R0, R5, UR4, R9.reuse ;  /* 0x0000000405007c24 */ /* 0x101fe4000f8e0209 */
[----:B------:R-:W-:Y:S02]  /*29e0*/  IMAD R4, R28, UR4, R9 ;  /* 0x000000041c047c24 */ /* 0x000fe4000f8e0209 */
[--C-:B------:R-:W-:Y:S02]  /*29f0*/  IMAD.U32 R0, R0, 0x4, R1.reuse ;  /* 0x0000000400007824 */ /* 0x100fe400078e0001 */
[----:B------:R-:W-:-:S03]  /*2a00*/  IMAD.U32 R4, R4, 0x4, R1 ;  /* 0x0000000404047824 */ /* 0x000fc600078e0001 */
[----:B------:R-:W2:Y:S04]  /*2a10*/  LDL R10, [R0] ;  /* 0x00000000000a7983 */ /* 0x000ea80000100800 */
[----:B------:R-:W2:Y:S02]  /*2a20*/  LDL R11, [R4] ;  /* 0x00000000040b7983 */ /* 0x000ea40000100800 */
[-C--:B--2---:R-:W-:Y:S02]  /*2a30*/  FFMA R11, R11, -R3.reuse, R10 ;  /* 0x800000030b0b7223 */ /* 0x084fe4000000000a */
[----:B------:R-:W2:Y:S04]  /*2a40*/  LDL R10, [R0+0x4] ;  /* 0x00000400000a7983 */ /* 0x000ea80000100800 */
[----:B------:R0:W-:Y:S04]  /*2a50*/  STL [R0], R11 ;  /* 0x0000000b00007387 */ /* 0x0001e80000100800 */
[----:B------:R-:W2:Y:S02]  /*2a60*/  LDL R13, [R4+0x4] ;  /* 0x00000400040d7983 */ /* 0x000ea40000100800 */
[----:B--2---:R-:W-:-:S02]  /*2a70*/  FFMA R13, R13, -R3, R10 ;  /* 0x800000030d0d7223 */ /* 0x004fc4000000000a */
[----:B------:R-:W2:Y:S04]  /*2a80*/  LDL R10, [R0+0x8] ;  /* 0x00000800000a7983 */ /* 0x000ea80000100800 */
[----:B------:R1:W-:Y:S04]  /*2a90*/  STL [R0+0x4], R13 ;  /* 0x0000040d00007387 */ /* 0x0003e80000100800 */
        /* <DEDUP_REMOVED lines=8> */
[----:B0-----:R-:W2:Y:S02]  /*2b20*/  LDL R11, [R4+0x10] ;  /* 0x00001000040b7983 */ /* 0x001ea40000100800 */
[----:B--2---:R-:W-:-:S02]  /*2b30*/  FFMA R11, R11, -R3, R10 ;  /* 0x800000030b0b7223 */ /* 0x004fc4000000000a */
[----:B------:R-:W2:Y:S04]  /*2b40*/  LDL R10, [R0+0x14] ;  /* 0x00001400000a7983 */ /* 0x000ea80000100800 */
[----:B------:R0:W-:Y:S04]  /*2b50*/  STL [R0+0x10], R11 ;  /* 0x0000100b00007387 */ /* 0x0001e80000100800 */
        /* <DEDUP_REMOVED lines=8> */
[----:B----4-:R-:W2:Y:S01]  /*2be0*/  LDL R21, [R4+0x1c] ;  /* 0x00001c0004157983 */ /* 0x010ea20000100800 */
[----:B------:R-:W-:Y:S02]  /*2bf0*/  VIADD R9, R9, 0x8 ;  /* 0x0000000809097836 */ /* 0x000fe40000000000 */
[----:B--2---:R-:W-:-:S05]  /*2c00*/  FFMA R21, R21, -R3, R10 ;  /* 0x8000000315157223 */ /* 0x004fca000000000a */
[----:B------:R0:W-:Y:S02]  /*2c10*/  STL [R0+0x1c], R21 ;  /* 0x00001c1500007387 */ /* 0x0001e40000100800 */
.L_x_33:
[----:B------:R-:W-:Y:S05]  /*2c20*/  @!P1 BRA `(.L_x_32) ;  /* 0x0000000000d49947 */ /* 0x000fea0003800000 */
[----:B0-----:R-:W-:-:S04]  /*2c30*/  IADD3 R0, P0, PT, R19, -0x1, RZ ;  /* 0xffffffff13007810 */ /* 0x001fc80007f1e0ff */
[----:B------:R-:W-:Y:S02]  /*2c40*/  ISETP.GE.U32.AND P1, PT, R0, 0x3, PT ;  /* 0x000000030000780c */ /* 0x000fe40003f26070 */
[----:B------:R-:W-:Y:S02]  /*2c50*/  IADD3.X R0, PT, PT, RZ, -0x1, RZ, P0, !PT ;  /* 0xffffffffff007810 */ /* 0x000fe400007fe4ff */
[----:B------:R-:W-:Y:S02]  /*2c60*/  ISETP.NE.U32.AND P0, PT, R17, RZ, PT ;  /* 0x000000ff1100720c */ /* 0x000fe40003f05070 */
[----:B------:R-:W-:Y:S02]  /*2c70*/  ISETP.GE.U32.AND.EX P1, PT, R0, RZ, PT, P1 ;  /* 0x000000ff0000720c */ /* 0x000fe40003f26110 */
[----:B------:R-:W-:-:S11]  /*2c80*/  ISETP.NE.AND.EX P0, PT, R16, RZ, PT, P0 ;  /* 0x000000ff1000720c */ /* 0x000fd60003f05300 */
[----:B------:R-:W-:Y:S05]  /*2c90*/  @!P1 BRA `(.L_x_34) ;  /* 0x0000000000589947 */ /* 0x000fea0003800000 */
[----:B------:R-:W0:Y:S02]  /*2ca0*/  LDCU UR4, c[0x0][0x3b0] ;  /* 0x00007600ff0477ac */ /* 0x000e240008000800 */
[--C-:B0-----:R-:W-:Y:S02]  /*2cb0*/  IMAD R0, R5, UR4, R9.reuse ;  /* 0x0000000405007c24 */ /* 0x101fe4000f8e0209 */
[----:B------:R-:W-:Y:S02]  /*2cc0*/  IMAD R4, R28, UR4, R9 ;  /* 0x000000041c047c24 */ /* 0x000fe4000f8e0209 */
[--C-:B------:R-:W-:Y:S02]  /*2cd0*/  IMAD.U32 R13, R0, 0x4, R1.reuse ;  /* 0x00000004000d7824 */ /* 0x100fe400078e0001 */
[----:B------:R-:W-:-:S03]  /*2ce0*/  IMAD.U32 R14, R4, 0x4, R1 ;  /* 0x00000004040e7824 */ /* 0x000fc600078e0001 */
[----:B------:R-:W2:Y:S04]  /*2cf0*/  LDL R0, [R13] ;  /* 0x000000000d007983 */ /* 0x000ea80000100800 */
[----:B------:R-:W2:Y:S04]  /*2d00*/  LDL R11, [R14] ;  /* 0x000000000e0b7983 */ /* 0x000ea80000100800 */
[----:B------:R-:W3:Y:S04]  /*2d10*/  LDL R4, [R13+0x4] ;  /* 0x000004000d047983 */ /* 0x000ee80000100800 */
[----:B------:R-:W4:Y:S04]  /*2d20*/  LDL R10, [R13+0x8] ;  /* 0x000008000d0a7983 */ /* 0x000f280000100800 */
[----:B------:R-:W5:Y:S01]  /*2d30*/  LDL R12, [R13+0xc] ;  /* 0x00000c000d0c7983 */ /* 0x000f620000100800 */
[----:B--2---:R-:W-:-:S05]  /*2d40*/  FFMA R0, R11, -R3, R0 ;  /* 0x800000030b007223 */ /* 0x004fca0000000000 */
[----:B------:R0:W-:Y:S04]  /*2d50*/  STL [R13], R0 ;  /* 0x000000000d007387 */ /* 0x0001e80000100800 */
[----:B------:R-:W3:Y:S02]  /*2d60*/  LDL R11, [R14+0x4] ;  /* 0x000004000e0b7983 */ /* 0x000ee40000100800 */
[----:B---3--:R-:W-:-:S05]  /*2d70*/  FFMA R4, R11, -R3, R4 ;  /* 0x800000030b047223 */ /* 0x008fca0000000004 */
[----:B------:R0:W-:Y:S04]  /*2d80*/  STL [R13+0x4], R4 ;  /* 0x000004040d007387 */ /* 0x0001e80000100800 */
[----:B------:R-:W4:Y:S02]  /*2d90*/  LDL R11, [R14+0x8] ;  /* 0x000008000e0b7983 */ /* 0x000f240000100800 */
[----:B----4-:R-:W-:-:S05]  /*2da0*/  FFMA R10, R11, -R3, R10 ;  /* 0x800000030b0a7223 */ /* 0x010fca000000000a */
[----:B------:R0:W-:Y:S04]  /*2db0*/  STL [R13+0x8], R10 ;  /* 0x0000080a0d007387 */ /* 0x0001e80000100800 */
[----:B------:R-:W5:Y:S01]  /*2dc0*/  LDL R11, [R14+0xc] ;  /* 0x00000c000e0b7983 */ /* 0x000f620000100800 */
[----:B------:R-:W-:Y:S02]  /*2dd0*/  VIADD R9, R9, 0x4 ;  /* 0x0000000409097836 */ /* 0x000fe40000000000 */
[----:B-----5:R-:W-:-:S05]  /*2de0*/  FFMA R11, R11, -R3, R12 ;  /* 0x800000030b0b7223 */ /* 0x020fca000000000c */
[----:B------:R0:W-:Y:S02]  /*2df0*/  STL [R13+0xc], R11 ;  /* 0x00000c0b0d007387 */ /* 0x0001e40000100800 */
.L_x_34:
[----:B------:R-:W-:Y:S05]  /*2e00*/  @!P0 BRA `(.L_x_32) ;  /* 0x00000000005c8947 */ /* 0x000fea0003800000 */
[----:B------:R-:W0:Y:S02]  /*2e10*/  LDCU UR4, c[0x0][0x3b0] ;  /* 0x00007600ff0477ac */ /* 0x000e240008000800 */
[--C-:B0-----:R-:W-:Y:S02]  /*2e20*/  IMAD R4, R28, UR4, R9.reuse ;  /* 0x000000041c047c24 */ /* 0x101fe4000f8e0209 */
[----:B------:R-:W-:-:S03]  /*2e30*/  IMAD R0, R5, UR4, R9 ;  /* 0x0000000405007c24 */ /* 0x000fc6000f8e0209 */
[----:B------:R-:W-:Y:S01]  /*2e40*/  LEA R4, R4, R1, 0x2 ;  /* 0x0000000104047211 */ /* 0x000fe200078e10ff */
[----:B------:R-:W-:-:S04]  /*2e50*/  IMAD.U32 R11, R0, 0x4, R1 ;  /* 0x00000004000b7824 */ /* 0x000fc800078e0001 */
[----:B------:R-:W2:Y:S04]  /*2e60*/  LDL R9, [R4] ;  /* 0x0000000004097983 */ /* 0x000ea80000100800 */
[----:B------:R-:W2:Y:S01]  /*2e70*/  LDL R0, [R11] ;  /* 0x000000000b007983 */ /* 0x000ea20000100800 */
[----:B------:R-:W-:-:S04]  /*2e80*/  ISETP.NE.U32.AND P0, PT, R17, 0x1, PT ;  /* 0x000000011100780c */ /* 0x000fc80003f05070 */
[----:B------:R-:W-:Y:S01]  /*2e90*/  ISETP.NE.AND.EX P0, PT, R16, RZ, PT, P0 ;  /* 0x000000ff1000720c */ /* 0x000fe20003f05300 */
[----:B--2---:R-:W-:-:S05]  /*2ea0*/  FFMA R0, R9, -R3, R0 ;  /* 0x8000000309007223 */ /* 0x004fca0000000000 */
[----:B------:R1:W-:Y:S07]  /*2eb0*/  STL [R11], R0 ;  /* 0x000000000b007387 */ /* 0x0003ee0000100800 */
[----:B------:R-:W-:Y:S05]  /*2ec0*/  @!P0 BRA `(.L_x_32) ;  /* 0x00000000002c8947 */ /* 0x000fea0003800000 */
[----:B-1----:R-:W2:Y:S04]  /*2ed0*/  LDL R0, [R11+0x4] ;  /* 0x000004000b007983 */ /* 0x002ea80000100800 */
[----:B------:R-:W2:Y:S01]  /*2ee0*/  LDL R9, [R4+0x4] ;  /* 0x0000040004097983 */ /* 0x000ea20000100800 */
[----:B------:R-:W-:-:S04]  /*2ef0*/  ISETP.NE.U32.AND P0, PT, R17, 0x2, PT ;  /* 0x000000021100780c */ /* 0x000fc80003f05070 */
[----:B------:R-:W-:Y:S01]  /*2f00*/  ISETP.NE.AND.EX P0, PT, R16, RZ, PT, P0 ;  /* 0x000000ff1000720c */ /* 0x000fe20003f05300 */
[----:B--2---:R-:W-:-:S05]  /*2f10*/  FFMA R0, R9, -R3, R0 ;  /* 0x8000000309007223 */ /* 0x004fca0000000000 */
[----:B------:R2:W-:Y:S07]  /*2f20*/  STL [R11+0x4], R0 ;  /* 0x000004000b007387 */ /* 0x0005ee0000100800 */
[----:B------:R-:W-:Y:S05]  /*2f30*/  @!P0 BRA `(.L_x_32) ;  /* 0x0000000000108947 */ /* 0x000fea0003800000 */
[----:B------:R-:W3:Y:S04]  /*2f40*/  LDL R9, [R4+0x8] ;  /* 0x0000080004097983 */ /* 0x000ee80000100800 */
[----:B--2---:R-:W3:Y:S02]  /*2f50*/  LDL R0, [R11+0x8] ;  /* 0x000008000b007983 */ /* 0x004ee40000100800 */
[----:B---3--:R-:W-:-:S05]  /*2f60*/  FFMA R0, R9, -R3, R0 ;  /* 0x8000000309007223 */ /* 0x008fca0000000000 */
[----:B------:R3:W-:Y:S02]  /*2f70*/  STL [R11+0x8], R0 ;  /* 0x000008000b007387 */ /* 0x0007e40000100800 */
.L_x_32:
[----:B------:R-:W4:Y:S01]  /*2f80*/  LDCU.64 UR4, c[0x0][0x3b0] ;  /* 0x00007600ff0477ac */ /* 0x000f220008000a00 */
[----:B------:R-:W-:-:S05]  /*2f90*/  IADD3 R5, P0, PT, R5, 0x1, RZ ;  /* 0x0000000105057810 */ /* 0x000fca0007f1e0ff */
[----:B------:R-:W-:Y:S02]  /*2fa0*/  IMAD.X R6, RZ, RZ, R6, P0 ;  /* 0x000000ffff067224 */ /* 0x000fe400000e0606 */
[----:B----4-:R-:W-:Y:S02]  /*2fb0*/  IMAD.U32 R24, RZ, RZ, UR4 ;  /* 0x00000004ff187e24 */ /* 0x010fe4000f8e00ff */
[----:B------:R-:W-:-:S03]  /*2fc0*/  IMAD.U32 R25, RZ, RZ, UR5 ;  /* 0x00000005ff197e24 */ /* 0x000fc6000f8e00ff */
[----:B------:R-:W-:-:S04]  /*2fd0*/  ISETP.GE.U32.AND P0, PT, R5, R24, PT ;  /* 0x000000180500720c */ /* 0x000fc80003f06070 */
[----:B------:R-:W-:-:S13]  /*2fe0*/  ISETP.GE.U32.AND.EX P0, PT, R6, R25, PT, P0 ;  /* 0x000000190600720c */ /* 0x000fda0003f06100 */
[----:B------:R-:W-:Y:S05]  /*2ff0*/  @!P0 BRA `(.L_x_35) ;  /* 0xfffffff000ac8947 */ /* 0x000fea000383ffff */
.L_x_26:
[----:B------:R-:W-:Y:S05]  /*3000*/  BSYNC.RECONVERGENT B0 ;  /* 0x0000000000007941 */ /* 0x000fea0003800200 */
.L_x_25:
[----:B------:R-:W-:Y:S01]  /*3010*/  ISETP.NE.U32.AND P0, PT, R7, R24, PT ;  /* 0x000000180700720c */ /* 0x000fe20003f05070 */
[----:B------:R-:W-:Y:S01]  /*3020*/  IMAD.MOV.U32 R28, RZ, RZ, R7 ;  /* 0x000000ffff1c7224 */ /* 0x000fe200078e0007 */
[----:B------:R-:W-:Y:S02]  /*3030*/  MOV R30, R8 ;  /* 0x00000008001e7202 */ /* 0x000fe40000000f00 */
[----:B------:R-:W-:-:S13]  /*3040*/  ISETP.NE.AND.EX P0, PT, R8, R25, PT, P0 ;  /* 0x000000190800720c */ /* 0x000fda0003f05300 */
[----:B------:R-:W-:Y:S05]  /*3050*/  @P0 BRA `(.L_x_36) ;  /* 0xfffffff000280947 */ /* 0x000fea000383ffff */
[----:B------:R-:W-:Y:S05]  /*3060*/  BSYNC.RECONVERGENT B7 ;  /* 0x0000000000077941 */ /* 0x000fea0003800200 */
.L_x_22:
[----:B0123--:R-:W-:Y:S01]  /*3070*/  IADD3 R0, P1, PT, R24, -0x1, RZ ;  /* 0xffffffff18007810 */ /* 0x00ffe20007f3e0ff */
[----:B------:R-:W-:Y:S01]  /*3080*/  BSSY.RECONVERGENT B0, `(.L_x_37) ;  /* 0x0000046000007945 */ /* 0x000fe20003800200 */
[----:B------:R-:W-:Y:S02]  /*3090*/  IMAD.MOV.U32 R3, RZ, RZ, RZ ;  /* 0x000000ffff037224 */ /* 0x000fe400078e00ff */
[----:B------:R-:W-:Y:S02]  /*30a0*/  ISETP.GE.U32.AND P0, PT, R0, 0xf, PT ;  /* 0x0000000f0000780c */ /* 0x000fe40003f06070 */
[----:B------:R-:W-:-:S04]  /*30b0*/  IADD3.X R0, PT, PT, R25, -0x1, RZ, P1, !PT ;  /* 0xffffffff19007810 */ /* 0x000fc80000ffe4ff */
[----:B------:R-:W-:Y:S01]  /*30c0*/  ISETP.GE.U32.AND.EX P0, PT, R0, RZ, PT, P0 ;  /* 0x000000ff0000720c */ /* 0x000fe20003f06100 */
[----:B------:R-:W-:-:S12]  /*30d0*/  IMAD.MOV.U32 R0, RZ, RZ, 0x3f800000 ;  /* 0x3f800000ff007424 */ /* 0x000fd800078e00ff */
[----:B------:R-:W-:Y:S05]  /*30e0*/  @!P0 BRA `(.L_x_38) ;  /* 0x0000000000fc8947 */ /* 0x000fea0003800000 */
[----:B------:R-:W0:Y:S01]  /*30f0*/  LDC R6, c[0x0][0x3b4] ;  /* 0x0000ed00ff067b82 */ /* 0x000e220000000800 */
[----:B------:R-:W-:Y:S01]  /*3100*/  IMAD.U32 R5, RZ, RZ, UR38 ;  /* 0x00000026ff057e24 */ /* 0x000fe2000f8e00ff */
[----:B------:R-:W-:Y:S01]  /*3110*/  BSSY.RECONVERGENT B1, `(.L_x_39) ;  /* 0x000003b000017945 */ /* 0x000fe20003800200 */
[----:B------:R-:W-:Y:S01]  /*3120*/  LEA R4, R24, 0x40, 0x6 ;  /* 0x0000004018047811 */ /* 0x000fe200078e30ff */
[----:B------:R-:W-:Y:S01]  /*3130*/  IMAD.MOV.U32 R0, RZ, RZ, 0x3f800000 ;  /* 0x3f800000ff007424 */ /* 0x000fe200078e00ff */
[----:B------:R-:W-:Y:S01]  /*3140*/  MOV R3, R1 ;  /* 0x0000000100037202 */ /* 0x000fe20000000f00 */
[----:B------:R-:W-:Y:S02]  /*3150*/  IMAD.MOV.U32 R7, RZ, RZ, R18 ;  /* 0x000000ffff077224 */ /* 0x000fe400078e0012 */
[----:B------:R-:W-:-:S07]  /*3160*/  VIADD R5, R5, 0x4 ;  /* 0x0000000405057836 */ /* 0x000fce0000000000 */
.L_x_40:
[----:B------:R-:W-:Y:S01]  /*3170*/  VIADD R20, R3, UR38 ;  /* 0x0000002603147c36 */ /* 0x000fe20008000000 */
[----:B------:R-:W2:Y:S03]  /*3180*/  LDL R11, [R3] ;  /* 0x00000000030b7983 */ /* 0x000ea60000100800 */
[--C-:B------:R-:W-:Y:S01]  /*3190*/  IMAD.IADD R20, R20, 0x1, R5.reuse ;  /* 0x0000000114147824 */ /* 0x100fe200078e0205 */
[----:B------:R-:W3:Y:S04]  /*31a0*/  LDL R10, [R3+UR38+0x4] ;  /* 0x00000426030a7983 */ /* 0x000ee80008100800 */
[----:B------:R-:W-:Y:S02]  /*31b0*/  IADD3 R12, PT, PT, R20, R5, RZ ;  /* 0x00000005140c7210 */ /* 0x000fe40007ffe0ff */
[----:B------:R-:W4:Y:S03]  /*31c0*/  LDL R20, [R20+0x4] ;  /* 0x0000040014147983 */ /* 0x000f260000100800 */
[----:B------:R-:W-:-:S02]  /*31d0*/  IMAD.IADD R14, R12, 0x1, R5 ;  /* 0x000000010c0e7824 */ /* 0x000fc400078e0205 */
[----:B------:R-:W5:Y:S02]  /*31e0*/  LDL R12, [R12+0x4] ;  /* 0x000004000c0c7983 */ /* 0x000f640000100800 */
[--C-:B------:R-:W-:Y:S02]  /*31f0*/  IMAD.IADD R34, R14, 0x1, R5.reuse ;  /* 0x000000010e227824 */ /* 0x100fe400078e0205 */
[----:B------:R-:W5:Y:S02]  /*3200*/  LDL R14, [R14+0x4] ;  /* 0x000004000e0e7983 */ /* 0x000f640000100800 */
[--C-:B------:R-:W-:Y:S02]  /*3210*/  IMAD.IADD R32, R34, 0x1, R5.reuse ;  /* 0x0000000122207824 */ /* 0x100fe400078e0205 */
[----:B------:R1:W5:Y:S02]  /*3220*/  LDL R13, [R34+0x4] ;  /* 0x00000400220d7983 */ /* 0x0003640000100800 */
[----:B------:R-:W-:-:S02]  /*3230*/  IMAD.IADD R8, R32, 0x1, R5 ;  /* 0x0000000120087824 */ /* 0x000fc400078e0205 */
[----:B------:R-:W5:Y:S03]  /*3240*/  LDL R9, [R32+0x4] ;  /* 0x0000040020097983 */ /* 0x000f660000100800 */
[----:B------:R-:W-:Y:S02]  /*3250*/  IADD3 R28, PT, PT, R8, R5, RZ ;  /* 0x00000005081c7210 */ /* 0x000fe40007ffe0ff */
[----:B------:R-:W5:Y:S03]  /*3260*/  LDL R8, [R8+0x4] ;  /* 0x0000040008087983 */ /* 0x000f660000100800 */
[----:B------:R-:W-:-:S04]  /*3270*/  IMAD.IADD R30, R28, 0x1, R5 ;  /* 0x000000011c1e7824 */ /* 0x000fc800078e0205 */
[----:B------:R-:W-:-:S04]  /*3280*/  IMAD.IADD R36, R30, 0x1, R5 ;  /* 0x000000011e247824 */ /* 0x000fc800078e0205 */
[--C-:B-1----:R-:W-:Y:S02]  /*3290*/  IMAD.IADD R34, R36, 0x1, R5.reuse ;  /* 0x0000000124227824 */ /* 0x102fe400078e0205 */
[----:B--2---:R-:W-:Y:S02]  /*32a0*/  FMUL R11, R11, R0 ;  /* 0x000000000b0b7220 */ /* 0x004fe40000400000 */
[----:B------:R1:W2:Y:S02]  /*32b0*/  LDL R0, [R28+0x4] ;  /* 0x000004001c007983 */ /* 0x0002a40000100800 */
[----:B---3--:R-:W-:Y:S02]  /*32c0*/  FMUL R11, R11, R10 ;  /* 0x0000000a0b0b7220 */ /* 0x008fe40000400000 */
[----:B------:R3:W2:Y:S02]  /*32d0*/  LDL R10, [R30+0x4] ;  /* 0x000004001e0a7983 */ /* 0x0006a40000100800 */
[----:B----4-:R-:W-:Y:S01]  /*32e0*/  FMUL R15, R11, R20 ;  /* 0x000000140b0f7220 */ /* 0x010fe20000400000 */
[----:B------:R-:W-:Y:S01]  /*32f0*/  IMAD.IADD R20, R34, 0x1, R5 ;  /* 0x0000000122147824 */ /* 0x000fe200078e0205 */
[----:B------:R-:W4:Y:S02]  /*3300*/  LDL R11, [R36+0x4] ;  /* 0x00000400240b7983 */ /* 0x000f240000100800 */
[----:B-----5:R-:W-:-:S02]  /*3310*/  FMUL R15, R15, R12 ;  /* 0x0000000c0f0f7220 */ /* 0x020fc40000400000 */
[----:B-1----:R-:W-:Y:S01]  /*3320*/  IADD3 R28, PT, PT, R20, R5, RZ ;  /* 0x00000005141c7210 */ /* 0x002fe20007ffe0ff */
[----:B------:R-:W5:Y:S01]  /*3330*/  LDL R12, [R34+0x4] ;  /* 0x00000400220c7983 */ /* 0x000f620000100800 */
[----:B------:R-:W-:-:S03]  /*3340*/  FMUL R14, R15, R14 ;  /* 0x0000000e0f0e7220 */ /* 0x000fc60000400000 */
[----:B------:R-:W5:Y:S01]  /*3350*/  LDL R20, [R20+0x4] ;  /* 0x0000040014147983 */ /* 0x000f620000100800 */
[--C-:B---3--:R-:W-:Y:S02]  /*3360*/  IMAD.IADD R30, R28, 0x1, R5.reuse ;  /* 0x000000011c1e7824 */ /* 0x108fe400078e0205 */
[----:B------:R-:W-:Y:S01]  /*3370*/  FMUL R14, R14, R13 ;  /* 0x0000000d0e0e7220 */ /* 0x000fe20000400000 */
[----:B------:R-:W3:Y:S01]  /*3380*/  LDL R28, [R28+0x4] ;  /* 0x000004001c1c7983 */ /* 0x000ee20000100800 */
[----:B------:R-:W-:-:S03]  /*3390*/  IMAD.IADD R32, R30, 0x1, R5 ;  /* 0x000000011e207824 */ /* 0x000fc600078e0205 */
[----:B------:R-:W3:Y:S04]  /*33a0*/  LDL R30, [R30+0x4] ;  /* 0x000004001e1e7983 */ /* 0x000ee80000100800 */
[----:B------:R-:W3:Y:S01]  /*33b0*/  LDL R32, [R32+0x4] ;  /* 0x0000040020207983 */ /* 0x000ee20000100800 */
[----:B------:R-:W-:Y:S01]  /*33c0*/  FMUL R9, R14, R9 ;  /* 0x000000090e097220 */ /* 0x000fe20000400000 */
[----:B------:R-:W-:Y:S01]  /*33d0*/  IADD3 R7, P0, PT, R7, -0x10, RZ ;  /* 0xfffffff007077810 */ /* 0x000fe20007f1e0ff */
[----:B------:R-:W-:Y:S02]  /*33e0*/  IMAD.IADD R3, R3, 0x1, R4 ;  /* 0x0000000103037824 */ /* 0x000fe400078e0204 */
[----:B------:R-:W-:Y:S01]  /*33f0*/  FMUL R9, R9, R8 ;  /* 0x0000000809097220 */ /* 0x000fe20000400000 */
[----:B0-----:R-:W-:-:S02]  /*3400*/  IADD3.X R6, PT, PT, R6, -0x1, RZ, P0, !PT ;  /* 0xffffffff06067810 */ /* 0x001fc400007fe4ff */
[----:B------:R-:W-:-:S04]  /*3410*/  ISETP.NE.U32.AND P0, PT, R7, RZ, PT ;  /* 0x000000ff0700720c */ /* 0x000fc80003f05070 */
[----:B------:R-:W-:Y:S01]  /*3420*/  ISETP.NE.AND.EX P0, PT, R6, RZ, PT, P0 ;  /* 0x000000ff0600720c */ /* 0x000fe20003f05300 */
[----:B--2---:R-:W-:-:S04]  /*3430*/  FMUL R9, R9, R0 ;  /* 0x0000000009097220 */ /* 0x004fc80000400000 */
[----:B------:R-:W-:-:S04]  /*3440*/  FMUL R10, R9, R10 ;  /* 0x0000000a090a7220 */ /* 0x000fc80000400000 */
[----:B----4-:R-:W-:-:S04]  /*3450*/  FMUL R11, R10, R11 ;  /* 0x0000000b0a0b7220 */ /* 0x010fc80000400000 */
[----:B-----5:R-:W-:-:S04]  /*3460*/  FMUL R11, R11, R12 ;  /* 0x0000000c0b0b7220 */ /* 0x020fc80000400000 */
[----:B------:R-:W-:-:S04]  /*3470*/  FMUL R11, R11, R20 ;  /* 0x000000140b0b7220 */ /* 0x000fc80000400000 */
[----:B---3--:R-:W-:-:S04]  /*3480*/  FMUL R11, R11, R28 ;  /* 0x0000001c0b0b7220 */ /* 0x008fc80000400000 */
[----:B------:R-:W-:-:S04]  /*3490*/  FMUL R11, R11, R30 ;  /* 0x0000001e0b0b7220 */ /* 0x000fc80000400000 */
[----:B------:R-:W-:Y:S01]  /*34a0*/  FMUL R0, R11, R32 ;  /* 0x000000200b007220 */ /* 0x000fe20000400000 */
[----:B------:R-:W-:Y:S06]  /*34b0*/  @P0 BRA `(.L_x_40) ;  /* 0xfffffffc002c0947 */ /* 0x000fec000383ffff */
[----:B------:R-:W-:Y:S05]  /*34c0*/  BSYNC.RECONVERGENT B1 ;  /* 0x0000000000017941 */ /* 0x000fea0003800200 */
.L_x_39:
[----:B------:R-:W-:-:S07]  /*34d0*/  IMAD.MOV.U32 R3, RZ, RZ, R18 ;  /* 0x000000ffff037224 */ /* 0x000fce00078e0012 */
.L_x_38:
[----:B------:R-:W-:Y:S05]  /*34e0*/  BSYNC.RECONVERGENT B0 ;  /* 0x0000000000007941 */ /* 0x000fea0003800200 */
.L_x_37:
[----:B------:R-:W-:Y:S01]  /*34f0*/  ISETP.NE.U32.AND P0, PT, R22, RZ, PT ;  /* 0x000000ff1600720c */ /* 0x000fe20003f05070 */
[----:B------:R-:W-:Y:S03]  /*3500*/  BSSY.RECONVERGENT B0, `(.L_x_21) ;  /* 0x0000040000007945 */ /* 0x000fe60003800200 */
[----:B------:R-:W-:-:S13]  /*3510*/  ISETP.NE.AND.EX P0, PT, RZ, RZ, PT, P0 ;  /* 0x000000ffff00720c */ /* 0x000fda0003f05300 */
[----:B------:R-:W-:Y:S05]  /*3520*/  @!P0 BRA `(.L_x_41) ;  /* 0x0000000000f48947 */ /* 0x000fea0003800000 */
[----:B------:R-:W-:Y:S02]  /*3530*/  ISETP.GE.U32.AND P0, PT, R22, 0x8, PT ;  /* 0x000000081600780c */ /* 0x000fe40003f06070 */
[----:B------:R-:W-:Y:S02]  /*3540*/  ISETP.NE.U32.AND P1, PT, R19, RZ, PT ;  /* 0x000000ff1300720c */ /* 0x000fe40003f25070 */
[----:B------:R-:W-:Y:S02]  /*3550*/  ISETP.GE.U32.AND.EX P0, PT, RZ, RZ, PT, P0 ;  /* 0x000000ffff00720c */ /* 0x000fe40003f06100 */
[----:B------:R-:W-:-:S11]  /*3560*/  ISETP.NE.AND.EX P1, PT, RZ, RZ, PT, P1 ;  /* 0x000000ffff00720c */ /* 0x000fd60003f25310 */
[----:B------:R-:W-:Y:S05]  /*3570*/  @!P0 BRA `(.L_x_42) ;  /* 0x0000000000648947 */ /* 0x000fea0003800000 */
[----:B------:R-:W-:-:S05]  /*3580*/  IMAD R4, R3, R24, R3 ;  /* 0x0000001803047224 */ /* 0x000fca00078e0203 */
[----:B------:R-:W-:-:S05]  /*3590*/  LEA R6, R4, R1, 0x2 ;  /* 0x0000000104067211 */ /* 0x000fca00078e10ff */
[----:B------:R-:W2:Y:S01]  /*35a0*/  LDL R5, [R6] ;  /* 0x0000000006057983 */ /* 0x000ea20000100800 */
[----:B------:R-:W-:-:S03]  /*35b0*/  VIADD R7, R6, UR38 ;  /* 0x0000002606077c36 */ /* 0x000fc60008000000 */
[----:B------:R-:W3:Y:S01]  /*35c0*/  LDL R4, [R6+UR38+0x4] ;  /* 0x0000042606047983 */ /* 0x000ee20008100800 */
[----:B------:R-:W-:-:S03]  /*35d0*/  VIADD R9, R7, UR38 ;  /* 0x0000002607097c36 */ /* 0x000fc60008000000 */
[----:B------:R-:W4:Y:S01]  /*35e0*/  LDL R7, [R7+UR38+0x8] ;  /* 0x0000082607077983 */ /* 0x000f220008100800 */
[----:B------:R-:W-:-:S03]  /*35f0*/  VIADD R11, R9, UR38 ;  /* 0x00000026090b7c36 */ /* 0x000fc60008000000 */
[----:B------:R-:W5:Y:S01]  /*3600*/  LDL R9, [R9+UR38+0xc] ;  /* 0x00000c2609097983 */ /* 0x000f620008100800 */
[----:B------:R-:W-:-:S03]  /*3610*/  VIADD R13, R11, UR38 ;  /* 0x000000260b0d7c36 */ /* 0x000fc60008000000 */
[----:B------:R-:W5:Y:S02]  /*3620*/  LDL R11, [R11+UR38+0x10] ;  /* 0x000010260b0b7983 */ /* 0x000f640008100800 */
[----:B------:R-:W-:Y:S02]  /*3630*/  IADD3 R15, PT, PT, R13, UR38, RZ ;  /* 0x000000260d0f7c10 */ /* 0x000fe4000fffe0ff */
[----:B------:R-:W5:Y:S03]  /*3640*/  LDL R13, [R13+UR38+0x14] ;  /* 0x000014260d0d7983 */ /* 0x000f660008100800 */
[----:B------:R-:W-:Y:S02]  /*3650*/  VIADD R21, R15, UR38 ;  /* 0x000000260f157c36 */ /* 0x000fe40008000000 */
[----:B------:R-:W5:Y:S04]  /*3660*/  LDL R15, [R15+UR38+0x18] ;  /* 0x000018260f0f7983 */ /* 0x000f680008100800 */
[----:B------:R-:W5:Y:S01]  /*3670*/  LDL R21, [R21+UR38+0x1c] ;  /* 0x00001c2615157983 */ /* 0x000f620008100800 */
[----:B------:R-:W-:-:S02]  /*3680*/  VIADD R3, R3, 0x8 ;  /* 0x0000000803037836 */ /* 0x000fc40000000000 */
[----:B--2---:R-:W-:-:S04]  /*3690*/  FMUL R5, R0, R5 ;  /* 0x0000000500057220 */ /* 0x004fc80000400000 */
[----:B---3--:R-:W-:-:S04]  /*36a0*/  FMUL R4, R5, R4 ;  /* 0x0000000405047220 */ /* 0x008fc80000400000 */
[----:B----4-:R-:W-:-:S04]  /*36b0*/  FMUL R4, R4, R7 ;  /* 0x0000000704047220 */ /* 0x010fc80000400000 */
[----:B-----5:R-:W-:-:S04]  /*36c0*/  FMUL R4, R4, R9 ;  /* 0x0000000904047220 */ /* 0x020fc80000400000 */
[----:B------:R-:W-:-:S04]  /*36d0*/  FMUL R4, R4, R11 ;  /* 0x0000000b04047220 */ /* 0x000fc80000400000 */
[----:B------:R-:W-:-:S04]  /*36e0*/  FMUL R4, R4, R13 ;  /* 0x0000000d04047220 */ /* 0x000fc80000400000 */
[----:B------:R-:W-:-:S04]  /*36f0*/  FMUL R4, R4, R15 ;  /* 0x0000000f04047220 */ /* 0x000fc80000400000 */
[----:B------:R-:W-:-:S07]  /*3700*/  FMUL R0, R4, R21 ;  /* 0x0000001504007220 */ /* 0x000fce0000400000 */
.L_x_42:
[----:B------:R-:W-:Y:S05]  /*3710*/  @!P1 BRA `(.L_x_41) ;  /* 0x0000000000789947 */ /* 0x000fea0003800000 */
[----:B------:R-:W-:-:S04]  /*3720*/  ISETP.GE.U32.AND P0, PT, R19, 0x4, PT ;  /* 0x000000041300780c */ /* 0x000fc80003f06070 */
[----:B------:R-:W-:-:S13]  /*3730*/  ISETP.GE.U32.AND.EX P0, PT, RZ, RZ, PT, P0 ;  /* 0x000000ffff00720c */ /* 0x000fda0003f06100 */
[----:B------:R-:W-:-:S04]  /*3740*/  @P0 IMAD R4, R3, R24, R3 ;  /* 0x0000001803040224 */ /* 0x000fc800078e0203 */
[----:B------:R-:W-:-:S05]  /*3750*/  @P0 IMAD.U32 R4, R4, 0x4, R1 ;  /* 0x0000000404040824 */ /* 0x000fca00078e0001 */
[----:B------:R-:W2:Y:S01]  /*3760*/  @P0 LDL R5, [R4] ;  /* 0x0000000004050983 */ /* 0x000ea20000100800 */
[----:B------:R-:W-:-:S03]  /*3770*/  @P0 VIADD R6, R4, UR38 ;  /* 0x0000002604060c36 */ /* 0x000fc60008000000 */
[----:B------:R-:W3:Y:S02]  /*3780*/  @P0 LDL R8, [R4+UR38+0x4] ;  /* 0x0000042604080983 */ /* 0x000ee40008100800 */
[----:B------:R-:W-:Y:S02]  /*3790*/  @P0 IADD3 R7, PT, PT, R6, UR38, RZ ;  /* 0x0000002606070c10 */ /* 0x000fe4000fffe0ff */
[----:B------:R-:W4:Y:S04]  /*37a0*/  @P0 LDL R6, [R6+UR38+0x8] ;  /* 0x0000082606060983 */ /* 0x000f280008100800 */
[----:B------:R-:W5:Y:S01]  /*37b0*/  @P0 LDL R10, [R7+UR38+0xc] ;  /* 0x00000c26070a0983 */ /* 0x000f620008100800 */
[----:B------:R-:W-:Y:S01]  /*37c0*/  ISETP.NE.U32.AND P1, PT, R17, RZ, PT ;  /* 0x000000ff1100720c */ /* 0x000fe20003f25070 */
[----:B------:R-:W-:-:S03]  /*37d0*/  @P0 VIADD R3, R3, 0x4 ;  /* 0x0000000403030836 */ /* 0x000fc60000000000 */
[----:B------:R-:W-:Y:S01]  /*37e0*/  ISETP.NE.AND.EX P1, PT, R16, RZ, PT, P1 ;  /* 0x000000ff1000720c */ /* 0x000fe20003f25310 */
[----:B--2---:R-:W-:-:S04]  /*37f0*/  @P0 FMUL R5, R0, R5 ;  /* 0x0000000500050220 */ /* 0x004fc80000400000 */
[----:B---3--:R-:W-:-:S04]  /*3800*/  @P0 FMUL R5, R5, R8 ;  /* 0x0000000805050220 */ /* 0x008fc80000400000 */
[----:B----4-:R-:W-:-:S04]  /*3810*/  @P0 FMUL R5, R5, R6 ;  /* 0x0000000605050220 */ /* 0x010fc80000400000 */
[----:B-----5:R-:W-:Y:S01]  /*3820*/  @P0 FMUL R0, R5, R10 ;  /* 0x0000000a05000220 */ /* 0x020fe20000400000 */
[----:B------:R-:W-:Y:S06]  /*3830*/  @!P1 BRA `(.L_x_41) ;  /* 0x0000000000309947 */ /* 0x000fec0003800000 */
[----:B------:R-:W-:Y:S02]  /*3840*/  IMAD.U32 R5, RZ, RZ, UR38 ;  /* 0x00000026ff057e24 */ /* 0x000fe4000f8e00ff */
[----:B------:R-:W-:-:S03]  /*3850*/  IMAD R4, R3, R24, R3 ;  /* 0x0000001803047224 */ /* 0x000fc600078e0203 */
[----:B------:R-:W-:Y:S01]  /*3860*/  IADD3 R5, PT, PT, R5, 0x4, RZ ;  /* 0x0000000405057810 */ /* 0x000fe20007ffe0ff */
[----:B------:R-:W-:-:S07]  /*3870*/  IMAD.U32 R4, R4, 0x4, R1 ;  /* 0x0000000404047824 */ /* 0x000fce00078e0001 */
.L_x_43:
[----:B------:R0:W2:Y:S01]  /*3880*/  LDL R3, [R4] ;  /* 0x0000000004037983 */ /* 0x0000a20000100800 */
[----:B------:R-:W-:-:S04]  /*3890*/  IADD3 R17, P0, PT, R17, -0x1, RZ ;  /* 0xffffffff11117810 */ /* 0x000fc80007f1e0ff */
[----:B------:R-:W-:Y:S02]  /*38a0*/  IADD3.X R16, PT, PT, R16, -0x1, RZ, P0, !PT ;  /* 0xffffffff10107810 */ /* 0x000fe400007fe4ff */
[----:B------:R-:W-:Y:S01]  /*38b0*/  ISETP.NE.U32.AND P0, PT, R17, RZ, PT ;  /* 0x000000ff1100720c */ /* 0x000fe20003f05070 */
[----:B0-----:R-:W-:-:S03]  /*38c0*/  IMAD.IADD R4, R4, 0x1, R5 ;  /* 0x0000000104047824 */ /* 0x001fc600078e0205 */
[----:B------:R-:W-:Y:S01]  /*38d0*/  ISETP.NE.AND.EX P0, PT, R16, RZ, PT, P0 ;  /* 0x000000ff1000720c */ /* 0x000fe20003f05300 */
[----:B--2---:R-:W-:-:S12]  /*38e0*/  FMUL R0, R3, R0 ;  /* 0x0000000003007220 */ /* 0x004fd80000400000 */
[----:B------:R-:W-:Y:S05]  /*38f0*/  @P0 BRA `(.L_x_43) ;  /* 0xfffffffc00e00947 */ /* 0x000fea000383ffff */
.L_x_41:
[----:B------:R-:W-:Y:S05]  /*3900*/  BSYNC.RECONVERGENT B0 ;  /* 0x0000000000007941 */ /* 0x000fea0003800200 */
.L_x_21:
[----:B------:R-:W-:Y:S01]  /*3910*/  ISETP.NE.U32.AND P0, PT, R24, RZ, PT ;  /* 0x000000ff1800720c */ /* 0x000fe20003f05070 */
[----:B------:R-:W-:Y:S01]  /*3920*/  BSSY.RECONVERGENT B0, `(.L_x_44) ;  /* 0x0000096000007945 */ /* 0x000fe20003800200 */
[----:B0-----:R-:W-:Y:S02]  /*3930*/  IMAD.MOV.U32 R10, RZ, RZ, RZ ;  /* 0x000000ffff0a7224 */ /* 0x001fe400078e00ff */
[----:B------:R-:W-:-:S13]  /*3940*/  ISETP.NE.AND.EX P0, PT, R25, RZ, PT, P0 ;  /* 0x000000ff1900720c */ /* 0x000fda0003f05300 */
[----:B------:R-:W-:Y:S05]  /*3950*/  @!P0 BRA `(.L_x_45) ;  /* 0x0000000800488947 */ /* 0x000fea0003800000 */
[C---:B------:R-:W-:Y:S01]  /*3960*/  IADD3 R3, P1, PT, R24.reuse, -0x1, RZ ;  /* 0xffffffff18037810 */ /* 0x040fe20007f3e0ff */
[----:B------:R-:W-:Y:S01]  /*3970*/  BSSY.RECONVERGENT B1, `(.L_x_46) ;  /* 0x0000049000017945 */ /* 0x000fe20003800200 */
[----:B------:R-:W-:Y:S01]  /*3980*/  LOP3.LUT R20, R24, 0xf, RZ, 0xc0, !PT ;  /* 0x0000000f18147812 */ /* 0x000fe200078ec0ff */
[----:B------:R-:W-:Y:S01]  /*3990*/  IMAD.MOV.U32 R10, RZ, RZ, RZ ;  /* 0x000000ffff0a7224 */ /* 0x000fe200078e00ff */
[----:B------:R-:W-:Y:S01]  /*39a0*/  ISETP.GE.U32.AND P0, PT, R3, 0xf, PT ;  /* 0x0000000f0300780c */ /* 0x000fe20003f06070 */
[----:B------:R-:W-:Y:S01]  /*39b0*/  HFMA2 R3, -RZ, RZ, 0, 0 ;  /* 0x00000000ff037431 */ /* 0x000fe200000001ff */
[----:B------:R-:W-:Y:S02]  /*39c0*/  IADD3.X R25, PT, PT, R25, -0x1, RZ, P1, !PT ;  /* 0xffffffff19197810 */ /* 0x000fe40000ffe4ff */
[----:B------:R-:W-:Y:S02]  /*39d0*/  ISETP.NE.U32.AND P1, PT, R20, RZ, PT ;  /* 0x000000ff1400720c */ /* 0x000fe40003f25070 */
[----:B------:R-:W-:-:S02]  /*39e0*/  ISETP.GE.U32.AND.EX P0, PT, R25, RZ, PT, P0 ;  /* 0x000000ff1900720c */ /* 0x000fc40003f06100 */
[----:B------:R-:W-:-:S11]  /*39f0*/  ISETP.NE.AND.EX P1, PT, RZ, RZ, PT, P1 ;  /* 0x000000ffff00720c */ /* 0x000fd60003f25310 */
[----:B------:R-:W-:Y:S05]  /*3a00*/  @!P0 BRA `(.L_x_47) ;  /* 0x0000000000fc8947 */ /* 0x000fea0003800000 */
[----:B------:R-:W0:Y:S01]  /*3a10*/  LDCU UR4, c[0x0][0x3b4] ;  /* 0x00007680ff0477ac */ /* 0x000e220008000800 */
[C---:B------:R-:W-:Y:S01]  /*3a20*/  LOP3.LUT R3, R24.reuse, 0xfffffff0, RZ, 0xc0, !PT ;  /* 0xfffffff018037812 */ /* 0x040fe200078ec0ff */
[----:B------:R-:W-:Y:S01]  /*3a30*/  IMAD.U32 R6, RZ, RZ, UR38 ;  /* 0x00000026ff067e24 */ /* 0x000fe2000f8e00ff */
[C---:B------:R-:W-:Y:S01]  /*3a40*/  LEA R4, R24.reuse, 0x40, 0x6 ;  /* 0x0000004018047811 */ /* 0x040fe200078e30ff */
[----:B------:R-:W-:Y:S01]  /*3a50*/  IMAD.SHL.U32 R5, R24, 0x4, RZ ;  /* 0x0000000418057824 */ /* 0x000fe200078e00ff */
[----:B------:R-:W-:Y:S01]  /*3a60*/  MOV R7, R27 ;  /* 0x0000001b00077202 */ /* 0x000fe20000000f00 */
[----:B------:R-:W-:Y:S02]  /*3a70*/  IMAD.MOV.U32 R10, RZ, RZ, RZ ;  /* 0x000000ffff0a7224 */ /* 0x000fe400078e00ff */
[----:B------:R-:W-:Y:S02]  /*3a80*/  VIADD R6, R6, 0x4 ;  /* 0x0000000406067836 */ /* 0x000fe40000000000 */
[----:B------:R-:W-:-:S02]  /*3a90*/  IMAD.MOV.U32 R8, RZ, RZ, R3 ;  /* 0x000000ffff087224 */ /* 0x000fc400078e0003 */
[----:B0-----:R-:W-:-:S07]  /*3aa0*/  IMAD.U32 R21, RZ, RZ, UR4 ;  /* 0x00000004ff157e24 */ /* 0x001fce000f8e00ff */
.L_x_48:
[----:B------:R-:W-:Y:S01]  /*3ab0*/  IADD3 R11, PT, PT, R7, R5, RZ ;  /* 0x00000005070b7210 */ /* 0x000fe20007ffe0ff */
[----:B------:R-:W2:Y:S04]  /*3ac0*/  LDL R19, [R7] ;  /* 0x0000000007137983 */ /* 0x000ea80000100800 */
[--C-:B------:R-:W-:Y:S01]  /*3ad0*/  IMAD.IADD R9, R11, 0x1, R6.reuse ;  /* 0x000000010b097824 */ /* 0x100fe200078e0206 */
[----:B------:R0:W3:Y:S03]  /*3ae0*/  LDL R12, [R11+0x4] ;  /* 0x000004000b0c7983 */ /* 0x0000e60000100800 */
[--C-:B------:R-:W-:Y:S01]  /*3af0*/  IMAD.IADD R25, R9, 0x1, R6.reuse ;  /* 0x0000000109197824 */ /* 0x100fe200078e0206 */
[----:B------:R1:W4:Y:S04]  /*3b00*/  LDL R14, [R9+0x4] ;  /* 0x00000400090e7983 */ /* 0x0003280000100800 */
[----:B------:R5:W4:Y:S01]  /*3b10*/  LDL R18, [R25+0x4] ;  /* 0x0000040019127983 */ /* 0x000b220000100800 */
[----:B------:R-:W-:-:S05]  /*3b20*/  IMAD.IADD R17, R25, 0x1, R6 ;  /* 0x0000000119117824 */ /* 0x000fca00078e0206 */
[----:B------:R-:W-:Y:S02]  /*3b30*/  IADD3 R23, PT, PT, R17, R6, RZ ;  /* 0x0000000611177210 */ /* 0x000fe40007ffe0ff */
[----:B------:R-:W4:Y:S03]  /*3b40*/  LDL R17, [R17+0x4] ;  /* 0x0000040011117983 */ /* 0x000f260000100800 */
[--C-:B------:R-:W-:Y:S01]  /*3b50*/  IMAD.IADD R15, R23, 0x1, R6.reuse ;  /* 0x00000001170f7824 */ /* 0x100fe200078e0206 */
[----:B------:R5:W4:Y:S03]  /*3b60*/  LDL R16, [R23+0x4] ;  /* 0x0000040017107983 */ /* 0x000b260000100800 */
[--C-:B------:R-:W-:Y:S02]  /*3b70*/  IMAD.IADD R13, R15, 0x1, R6.reuse ;  /* 0x000000010f0d7824 */ /* 0x100fe400078e0206 */
[----:B------:R-:W4:Y:S02]  /*3b80*/  LDL R15, [R15+0x4] ;  /* 0x000004000f0f7983 */ /* 0x000f240000100800 */
[----:B0-----:R-:W-:-:S02]  /*3b90*/  IMAD.IADD R11, R13, 0x1, R6 ;  /* 0x000000010d0b7824 */ /* 0x001fc400078e0206 */
[----:B------:R-:W4:Y:S03]  /*3ba0*/  LDL R13, [R13+0x4] ;  /* 0x000004000d0d7983 */ /* 0x000f260000100800 */
[----:B-1----:R-:W-:Y:S02]  /*3bb0*/  IADD3 R9, PT, PT, R11, R6, RZ ;  /* 0x000000060b097210 */ /* 0x002fe40007ffe0ff */
[----:B------:R-:W4:Y:S03]  /*3bc0*/  LDL R11, [R11+0x4] ;  /* 0x000004000b0b7983 */ /* 0x000f260000100800 */
[--C-:B------:R-:W-:Y:S02]  /*3bd0*/  IMAD.IADD R31, R9, 0x1, R6.reuse ;  /* 0x00000001091f7824 */ /* 0x100fe400078e0206 */
[----:B------:R-:W4:Y:S02]  /*3be0*/  LDL R9, [R9+0x4] ;  /* 0x0000040009097983 */ /* 0x000f240000100800 */
[----:B------:R-:W-:-:S04]  /*3bf0*/  IMAD.IADD R29, R31, 0x1, R6 ;  /* 0x000000011f1d7824 */ /* 0x000fc800078e0206 */
[----:B-----5:R-:W-:-:S05]  /*3c00*/  IMAD.IADD R25, R29, 0x1, R6 ;  /* 0x000000011d197824 */ /* 0x020fca00078e0206 */
[----:B------:R-:W-:-:S05]  /*3c10*/  IADD3 R23, PT, PT, R25, R6, RZ ;  /* 0x0000000619177210 */ /* 0x000fca0007ffe0ff */
[----:B------:R-:W5:Y:S01]  /*3c20*/  LDL R22, [R23+0x4] ;  /* 0x0000040017167983 */ /* 0x000f620000100800 */
[----:B--2---:R-:W-:-:S03]  /*3c30*/  FADD R19, R19, R10 ;  /* 0x0000000a13137221 */ /* 0x004fc60000000000 */
[----:B------:R-:W2:Y:S01]  /*3c40*/  LDL R10, [R31+0x4] ;  /* 0x000004001f0a7983 */ /* 0x000ea20000100800 */
[----:B---3--:R-:W-:-:S03]  /*3c50*/  FADD R19, R19, R12 ;  /* 0x0000000c13137221 */ /* 0x008fc60000000000 */
[----:B------:R-:W3:Y:S01]  /*3c60*/  LDL R12, [R29+0x4] ;  /* 0x000004001d0c7983 */ /* 0x000ee20000100800 */
[----:B----4-:R-:W-:-:S03]  /*3c70*/  FADD R19, R19, R14 ;  /* 0x0000000e13137221 */ /* 0x010fc60000000000 */
[----:B------:R-:W4:Y:S01]  /*3c80*/  LDL R14, [R25+0x4] ;  /* 0x00000400190e7983 */ /* 0x000f220000100800 */
[----:B------:R-:W-:Y:S01]  /*3c90*/  FADD R18, R19, R18 ;  /* 0x0000001213127221 */ /* 0x000fe20000000000 */
[----:B------:R-:W-:-:S04]  /*3ca0*/  IMAD.IADD R19, R23, 0x1, R6 ;  /* 0x0000000117137824 */ /* 0x000fc800078e0206 */
[----:B------:R-:W-:Y:S01]  /*3cb0*/  IMAD.IADD R30, R19, 0x1, R6 ;  /* 0x00000001131e7824 */ /* 0x000fe200078e0206 */
[----:B------:R-:W5:Y:S05]  /*3cc0*/  LDL R28, [R19+0x4] ;  /* 0x00000400131c7983 */ /* 0x000f6a0000100800 */
[----:B------:R-:W5:Y:S01]  /*3cd0*/  LDL R30, [R30+0x4] ;  /* 0x000004001e1e7983 */ /* 0x000f620000100800 */
[----:B------:R-:W-:-:S04]  /*3ce0*/  FADD R17, R18, R17 ;  /* 0x0000001112117221 */ /* 0x000fc80000000000 */
[----:B------:R-:W-:-:S04]  /*3cf0*/  FADD R16, R17, R16 ;  /* 0x0000001011107221 */ /* 0x000fc80000000000 */
[----:B------:R-:W-:-:S04]  /*3d00*/  FADD R16, R16, R15 ;  /* 0x0000000f10107221 */ /* 0x000fc80000000000 */
[----:B------:R-:W-:-:S04]  /*3d10*/  FADD R16, R16, R13 ;  /* 0x0000000d10107221 */ /* 0x000fc80000000000 */
[----:B------:R-:W-:Y:S01]  /*3d20*/  FADD R16, R16, R11 ;  /* 0x0000000b10107221 */ /* 0x000fe20000000000 */
[----:B------:R-:W-:-:S03]  /*3d30*/  IADD3 R8, P0, PT, R8, -0x10, RZ ;  /* 0xfffffff008087810 */ /* 0x000fc60007f1e0ff */
[----:B------:R-:W-:Y:S01]  /*3d40*/  FADD R9, R16, R9 ;  /* 0x0000000910097221 */ /* 0x000fe20000000000 */
[----:B------:R-:W-:Y:S02]  /*3d50*/  IADD3.X R21, PT, PT, R21, -0x1, RZ, P0, !PT ;  /* 0xffffffff15157810 */ /* 0x000fe400007fe4ff */
[----:B------:R-:W-:-:S04]  /*3d60*/  ISETP.NE.U32.AND P0, PT, R8, RZ, PT ;  /* 0x000000ff0800720c */ /* 0x000fc80003f05070 */
[----:B------:R-:W-:Y:S01]  /*3d70*/  ISETP.NE.AND.EX P0, PT, R21, RZ, PT, P0 ;  /* 0x000000ff1500720c */ /* 0x000fe20003f05300 */
[----:B------:R-:W-:Y:S02]  /*3d80*/  IMAD.IADD R7, R7, 0x1, R4 ;  /* 0x0000000107077824 */ /* 0x000fe400078e0204 */
[----:B--2---:R-:W-:-:S04]  /*3d90*/  FADD R9, R9, R10 ;  /* 0x0000000a09097221 */ /* 0x004fc80000000000 */
[----:B---3--:R-:W-:-:S04]  /*3da0*/  FADD R9, R9, R12 ;  /* 0x0000000c09097221 */ /* 0x008fc80000000000 */
[----:B----4-:R-:W-:-:S04]  /*3db0*/  FADD R9, R9, R14 ;  /* 0x0000000e09097221 */ /* 0x010fc80000000000 */
[----:B-----5:R-:W-:-:S04]  /*3dc0*/  FADD R9, R9, R22 ;  /* 0x0000001609097221 */ /* 0x020fc80000000000 */
[----:B------:R-:W-:-:S04]  /*3dd0*/  FADD R9, R9, R28 ;  /* 0x0000001c09097221 */ /* 0x000fc80000000000 */
[----:B------:R-:W-:Y:S01]  /*3de0*/  FADD R10, R9, R30 ;  /* 0x0000001e090a7221 */ /* 0x000fe20000000000 */
[----:B------:R-:W-:Y:S06]  /*3df0*/  @P0 BRA `(.L_x_48) ;  /* 0xfffffffc002c0947 */ /* 0x000fec000383ffff */
.L_x_47:
[----:B------:R-:W-:Y:S05]  /*3e00*/  BSYNC.RECONVERGENT B1 ;  /* 0x0000000000017941 */ /* 0x000fea0003800200 */
.L_x_46:
[----:B------:R-:W-:Y:S05]  /*3e10*/  @!P1 BRA `(.L_x_45) ;  /* 0x0000000400189947 */ /* 0x000fea0003800000 */
[----:B------:R-:W-:Y:S01]  /*3e20*/  ISETP.GE.U32.AND P0, PT, R20, 0x8, PT ;  /* 0x000000081400780c */ /* 0x000fe20003f06070 */
[----:B------:R-:W-:Y:S01]  /*3e30*/  BSSY.RECONVERGENT B1, `(.L_x_49) ;  /* 0x0000021000017945 */ /* 0x000fe20003800200 */
[----:B------:R-:W-:Y:S02]  /*3e40*/  LOP3.LUT R8, R24, 0x7, RZ, 0xc0, !PT ;  /* 0x0000000718087812 */ /* 0x000fe400078ec0ff */
[----:B------:R-:W-:Y:S02]  /*3e50*/  ISETP.GE.U32.AND.EX P0, PT, RZ, RZ, PT, P0 ;  /* 0x000000ffff00720c */ /* 0x000fe40003f06100 */
[----:B------:R-:W-:-:S04]  /*3e60*/  ISETP.NE.U32.AND P1, PT, R8, RZ, PT ;  /* 0x000000ff0800720c */ /* 0x000fc80003f25070 */
[----:B------:R-:W-:-:S07]  /*3e70*/  ISETP.NE.AND.EX P1, PT, RZ, RZ, PT, P1 ;  /* 0x000000ffff00720c */ /* 0x000fce0003f25310 */
[----:B------:R-:W-:Y:S06]  /*3e80*/  @!P0 BRA `(.L_x_50) ;  /* 0x00000000006c8947 */ /* 0x000fec0003800000 */
[----:B------:R-:W-:Y:S01]  /*3e90*/  IMAD R4, R3, R24, R3 ;  /* 0x0000001803047224 */ /* 0x000fe200078e0203 */
[----:B------:R-:W-:-:S03]  /*3ea0*/  SHF.L.U32 R6, R24, 0x2, RZ ;  /* 0x0000000218067819 */ /* 0x000fc600000006ff */
[----:B------:R-:W-:-:S04]  /*3eb0*/  IMAD.U32 R5, R4, 0x4, R1 ;  /* 0x0000000404057824 */ /* 0x000fc800078e0001 */
[--C-:B------:R-:W-:Y:S02]  /*3ec0*/  IMAD.IADD R4, R5, 0x1, R6.reuse ;  /* 0x0000000105047824 */ /* 0x100fe400078e0206 */
[----:B------:R-:W2:Y:S02]  /*3ed0*/  LDL R5, [R5+0x5a0] ;  /* 0x0005a00005057983 */ /* 0x000ea40000100800 */
[--C-:B------:R-:W-:Y:S02]  /*3ee0*/  IMAD.IADD R7, R4, 0x1, R6.reuse ;  /* 0x0000000104077824 */ /* 0x100fe400078e0206 */
[----:B------:R-:W3:Y:S03]  /*3ef0*/  LDL R4, [R4+0x5a4] ;  /* 0x0005a40004047983 */ /* 0x000ee60000100800 */
[----:B------:R-:W-:Y:S02]  /*3f00*/  IADD3 R9, PT, PT, R7, R6, RZ ;  /* 0x0000000607097210 */ /* 0x000fe40007ffe0ff */
[----:B------:R-:W4:Y:S03]  /*3f10*/  LDL R7, [R7+0x5a8] ;  /* 0x0005a80007077983 */ /* 0x000f260000100800 */
[----:B------:R-:W-:-:S02]  /*3f20*/  IMAD.IADD R11, R9, 0x1, R6 ;  /* 0x00000001090b7824 */ /* 0x000fc400078e0206 */
[----:B------:R-:W5:Y:S02]  /*3f30*/  LDL R9, [R9+0x5ac] ;  /* 0x0005ac0009097983 */ /* 0x000f640000100800 */
[--C-:B------:R-:W-:Y:S02]  /*3f40*/  IMAD.IADD R13, R11, 0x1, R6.reuse ;  /* 0x000000010b0d7824 */ /* 0x100fe400078e0206 */
[----:B------:R-:W5:Y:S02]  /*3f50*/  LDL R11, [R11+0x5b0] ;  /* 0x0005b0000b0b7983 */ /* 0x000f640000100800 */
[----:B------:R-:W-:Y:S02]  /*3f60*/  IMAD.IADD R15, R13, 0x1, R6 ;  /* 0x000000010d0f7824 */ /* 0x000fe400078e0206 */
[----:B------:R-:W5:Y:S03]  /*3f70*/  LDL R13, [R13+0x5b4] ;  /* 0x0005b4000d0d7983 */ /* 0x000f660000100800 */
[----:B------:R-:W-:-:S02]  /*3f80*/  IADD3 R17, PT, PT, R15, R6, RZ ;  /* 0x000000060f117210 */ /* 0x000fc40007ffe0ff */
[----:B------:R-:W5:Y:S04]  /*3f90*/  LDL R15, [R15+0x5b8] ;  /* 0x0005b8000f0f7983 */ /* 0x000f680000100800 */
[----:B------:R-:W5:Y:S01]  /*3fa0*/  LDL R17, [R17+0x5bc] ;  /* 0x0005bc0011117983 */ /* 0x000f620000100800 */
[----:B------:R-:W-:Y:S02]  /*3fb0*/  VIADD R3, R3, 0x8 ;  /* 0x0000000803037836 */ /* 0x000fe40000000000 */
[----:B--2---:R-:W-:-:S04]  /*3fc0*/  FADD R5, R10, R5 ;  /* 0x000000050a057221 */ /* 0x004fc80000000000 */
[----:B---3--:R-:W-:-:S04]  /*3fd0*/  FADD R4, R5, R4 ;  /* 0x0000000405047221 */ /* 0x008fc80000000000 */
[----:B----4-:R-:W-:-:S04]  /*3fe0*/  FADD R4, R4, R7 ;  /* 0x0000000704047221 */ /* 0x010fc80000000000 */
[----:B-----5:R-:W-:-:S04]  /*3ff0*/  FADD R4, R4, R9 ;  /* 0x0000000904047221 */ /* 0x020fc80000000000 */
[----:B------:R-:W-:-:S04]  /*4000*/  FADD R4, R4, R11 ;  /* 0x0000000b04047221 */ /* 0x000fc80000000000 */
[----:B------:R-:W-:-:S04]  /*4010*/  FADD R4, R4, R13 ;  /* 0x0000000d04047221 */ /* 0x000fc80000000000 */
[----:B------:R-:W-:-:S04]  /*4020*/  FADD R4, R4, R15 ;  /* 0x0000000f04047221 */ /* 0x000fc80000000000 */
[----:B------:R-:W-:-:S07]  /*4030*/  FADD R10, R4, R17 ;  /* 0x00000011040a7221 */ /* 0x000fce0000000000 */
.L_x_50:
[----:B------:R-:W-:Y:S05]  /*4040*/  BSYNC.RECONVERGENT B1 ;  /* 0x0000000000017941 */ /* 0x000fea0003800200 */
.L_x_49:
[----:B------:R-:W-:Y:S05]  /*4050*/  @!P1 BRA `(.L_x_45) ;  /* 0x0000000000889947 */ /* 0x000fea0003800000 */
[----:B------:R-:W-:-:S04]  /*4060*/  ISETP.GE.U32.AND P0, PT, R8, 0x4, PT ;  /* 0x000000040800780c */ /* 0x000fc80003f06070 */
[----:B------:R-:W-:-:S13]  /*4070*/  ISETP.GE.U32.AND.EX P1, PT, RZ, RZ, PT, P0 ;  /* 0x000000ffff00720c */ /* 0x000fda0003f26100 */
[----:B------:R-:W-:Y:S02]  /*4080*/  @P1 IMAD R4, R3, R24, R3 ;  /* 0x0000001803041224 */ /* 0x000fe400078e0203 */
[----:B------:R-:W-:Y:S02]  /*4090*/  @P1 IMAD.SHL.U32 R7, R24, 0x4, RZ ;  /* 0x0000000418071824 */ /* 0x000fe400078e00ff */
[----:B------:R-:W-:-:S05]  /*40a0*/  @P1 IMAD.U32 R6, R4, 0x4, R1 ;  /* 0x0000000404061824 */ /* 0x000fca00078e0001 */
[----:B------:R-:W2:Y:S01]  /*40b0*/  @P1 LDL R5, [R6+0x5a0] ;  /* 0x0005a00006051983 */ /* 0x000ea20000100800 */
[----:B------:R-:W-:-:S05]  /*40c0*/  @P1 IADD3 R8, PT, PT, R6, R7, RZ ;  /* 0x0000000706081210 */ /* 0x000fca0007ffe0ff */
[--C-:B------:R-:W-:Y:S02]  /*40d0*/  @P1 IMAD.IADD R12, R8, 0x1, R7.reuse ;  /* 0x00000001080c1824 */ /* 0x100fe400078e0207 */
[----:B------:R-:W3:Y:S02]  /*40e0*/  @P1 LDL R8, [R8+0x5a4] ;  /* 0x0005a40008081983 */ /* 0x000ee40000100800 */
[----:B------:R-:W-:Y:S02]  /*40f0*/  @P1 IMAD.IADD R9, R12, 0x1, R7 ;  /* 0x000000010c091824 */ /* 0x000fe400078e0207 */
[----:B------:R-:W4:Y:S04]  /*4100*/  @P1 LDL R12, [R12+0x5a8] ;  /* 0x0005a8000c0c1983 */ /* 0x000f280000100800 */
[----:B------:R-:W5:Y:S01]  /*4110*/  @P1 LDL R14, [R9+0x5ac] ;  /* 0x0005ac00090e1983 */ /* 0x000f620000100800 */
[----:B------:R-:W-:-:S04]  /*4120*/  LOP3.LUT R4, R24, 0x3, RZ, 0xc0, !PT ;  /* 0x0000000318047812 */ /* 0x000fc800078ec0ff */
[----:B------:R-:W-:Y:S02]  /*4130*/  ISETP.NE.U32.AND P0, PT, R4, RZ, PT ;  /* 0x000000ff0400720c */ /* 0x000fe40003f05070 */
[----:B------:R-:W-:Y:S01]  /*4140*/  @P1 IADD3 R3, PT, PT, R3, 0x4, RZ ;  /* 0x0000000403031810 */ /* 0x000fe20007ffe0ff */
[----:B--2---:R-:W-:Y:S01]  /*4150*/  @P1 FADD R7, R10, R5 ;  /* 0x000000050a071221 */ /* 0x004fe20000000000 */
[----:B------:R-:W-:-:S05]  /*4160*/  IMAD.MOV.U32 R5, RZ, RZ, RZ ;  /* 0x000000ffff057224 */ /* 0x000fca00078e00ff */
[----:B------:R-:W-:Y:S01]  /*4170*/  ISETP.NE.AND.EX P0, PT, R5, RZ, PT, P0 ;  /* 0x000000ff0500720c */ /* 0x000fe20003f05300 */
[----:B---3--:R-:W-:-:S04]  /*4180*/  @P1 FADD R7, R7, R8 ;  /* 0x0000000807071221 */ /* 0x008fc80000000000 */
[----:B----4-:R-:W-:-:S04]  /*4190*/  @P1 FADD R7, R7, R12 ;  /* 0x0000000c07071221 */ /* 0x010fc80000000000 */
[----:B-----5:R-:W-:-:S04]  /*41a0*/  @P1 FADD R10, R7, R14 ;  /* 0x0000000e070a1221 */ /* 0x020fc80000000000 */
[----:B------:R-:W-:Y:S05]  /*41b0*/  @!P0 BRA `(.L_x_45) ;  /* 0x0000000000308947 */ /* 0x000fea0003800000 */
[----:B------:R-:W-:Y:S02]  /*41c0*/  IMAD R24, R3, R24, R3 ;  /* 0x0000001803187224 */ /* 0x000fe400078e0203 */
[----:B------:R-:W-:Y:S02]  /*41d0*/  IMAD.U32 R6, RZ, RZ, UR38 ;  /* 0x00000026ff067e24 */ /* 0x000fe4000f8e00ff */
[----:B------:R-:W-:Y:S02]  /*41e0*/  IMAD.U32 R27, R24, 0x4, R27 ;  /* 0x00000004181b7824 */ /* 0x000fe400078e001b */
[----:B------:R-:W-:-:S07]  /*41f0*/  VIADD R6, R6, 0x4 ;  /* 0x0000000406067836 */ /* 0x000fce0000000000 */
.L_x_51:
[----:B------:R0:W2:Y:S01]  /*4200*/  LDL R3, [R27] ;  /* 0x000000001b037983 */ /* 0x0000a20000100800 */
[----:B------:R-:W-:-:S04]  /*4210*/  IADD3 R4, P0, PT, R4, -0x1, RZ ;  /* 0xffffffff04047810 */ /* 0x000fc80007f1e0ff */
[----:B------:R-:W-:Y:S02]  /*4220*/  IADD3.X R5, PT, PT, R5, -0x1, RZ, P0, !PT ;  /* 0xffffffff05057810 */ /* 0x000fe400007fe4ff */
[----:B------:R-:W-:Y:S02]  /*4230*/  ISETP.NE.U32.AND P0, PT, R4, RZ, PT ;  /* 0x000000ff0400720c */ /* 0x000fe40003f05070 */
[----:B0-----:R-:W-:Y:S02]  /*4240*/  IADD3 R27, PT, PT, R27, R6, RZ ;  /* 0x000000061b1b7210 */ /* 0x001fe40007ffe0ff */
[----:B------:R-:W-:Y:S01]  /*4250*/  ISETP.NE.AND.EX P0, PT, R5, RZ, PT, P0 ;  /* 0x000000ff0500720c */ /* 0x000fe20003f05300 */
[----:B--2---:R-:W-:-:S12]  /*4260*/  FADD R10, R3, R10 ;  /* 0x0000000a030a7221 */ /* 0x004fd80000000000 */
[----:B------:R-:W-:Y:S05]  /*4270*/  @P0 BRA `(.L_x_51) ;  /* 0xfffffffc00e00947 */ /* 0x000fea000383ffff */
.L_x_45:
[----:B------:R-:W-:Y:S05]  /*4280*/  BSYNC.RECONVERGENT B0 ;  /* 0x0000000000007941 */ /* 0x000fea0003800200 */
.L_x_44:
[----:B------:R-:W0:Y:S01]  /*4290*/  LDCU UR4, c[0x0][0x3c0] ;  /* 0x00007800ff0477ac */ /* 0x000e220008000800 */
[----:B------:R-:W1:Y:S01]  /*42a0*/  LDC.64 R4, c[0x0][0x390] ;  /* 0x0000e400ff047b82 */ /* 0x000e620000000a00 */
[----:B------:R-:W-:Y:S01]  /*42b0*/  BSSY.RECONVERGENT B0, `(.L_x_52) ;  /* 0x0000010000007945 */ /* 0x000fe20003800200 */
[----:B0-----:R-:W-:Y:S01]  /*42c0*/  FADD R9, R10, UR4 ;  /* 0x000000040a097e21 */ /* 0x001fe20008000000 */
[----:B------:R-:W1:Y:S03]  /*42d0*/  LDCU.64 UR4, c[0x0][0x398] ;  /* 0x00007300ff0477ac */ /* 0x000e660008000a00 */
[----:B------:R-:W0:Y:S08]  /*42e0*/  MUFU.RCP R3, R9 ;  /* 0x0000000900037308 */ /* 0x000e300000001000 */
[----:B------:R-:W2:Y:S01]  /*42f0*/  FCHK P0, R0, R9 ;  /* 0x0000000900007302 */ /* 0x000ea20000000000 */
[----:B-1----:R-:W-:-:S04]  /*4300*/  IMAD.WIDE.U32 R4, R2, UR4, R4 ;  /* 0x0000000402047c25 */ /* 0x002fc8000f8e0004 */
[----:B0-----:R-:W-:Y:S01]  /*4310*/  FFMA R6, -R9, R3, 1 ;  /* 0x3f80000009067423 */ /* 0x001fe20000000103 */
[----:B------:R-:W-:-:S03]  /*4320*/  IMAD R7, R2, UR5, R5 ;  /* 0x0000000502077c24 */ /* 0x000fc6000f8e0205 */
[----:B------:R-:W-:-:S04]  /*4330*/  FFMA R3, R3, R6, R3 ;  /* 0x0000000603037223 */ /* 0x000fc80000000003 */
[----:B------:R-:W-:-:S04]  /*4340*/  FFMA R6, R3, R0, RZ ;  /* 0x0000000003067223 */ /* 0x000fc800000000ff */
[----:B------:R-:W-:-:S04]  /*4350*/  FFMA R8, -R9, R6, R0 ;  /* 0x0000000609087223 */ /* 0x000fc80000000100 */
[----:B------:R-:W-:Y:S01]  /*4360*/  FFMA R3, R3, R8, R6 ;  /* 0x0000000803037223 */ /* 0x000fe20000000006 */
[----:B--2---:R-:W-:Y:S06]  /*4370*/  @!P0 BRA `(.L_x_53) ;  /* 0x00000000000c8947 */ /* 0x004fec0003800000 */
[----:B------:R-:W-:Y:S01]  /*4380*/  IMAD.MOV.U32 R3, RZ, RZ, R9 ;  /* 0x000000ffff037224 */ /* 0x000fe200078e0009 */
[----:B------:R-:W-:-:S07]  /*4390*/  MOV R10, 0x43b0 ;  /* 0x000043b0000a7802 */ /* 0x000fce0000000f00 */
[----:B------:R-:W-:Y:S05]  /*43a0*/  CALL.REL.NOINC `($__internal_0_$__cuda_sm3x_div_rn_noftz_f32_slowpath) ;  /* 0x0000000000147944 */ /* 0x000fea0003c00000 */
.L_x_53:
[----:B------:R-:W-:Y:S05]  /*43b0*/  BSYNC.RECONVERGENT B0 ;  /* 0x0000000000007941 */ /* 0x000fea0003800200 */
.L_x_52:
[----:B------:R-:W-:-:S04]  /*43c0*/  LEA R4, P0, R26, R4, 0x2 ;  /* 0x000000041a047211 */ /* 0x000fc800078010ff */
[----:B------:R-:W-:-:S05]  /*43d0*/  LEA.HI.X R5, R26, R7, RZ, 0x2, P0 ;  /* 0x000000071a057211 */ /* 0x000fca00000f14ff */
[----:B------:R-:W-:Y:S01]  /*43e0*/  STG.E desc[UR36][R4.64], R3 ;  /* 0x0000000304007986 */ /* 0x000fe2000c101924 */
[----:B------:R-:W-:Y:S05]  /*43f0*/  EXIT ;  /* 0x000000000000794d */ /* 0x000fea0003800000 */
        .weak           $__internal_0_$__cuda_sm3x_div_rn_noftz_f32_slowpath
        .type           $__internal_0_$__cuda_sm3x_div_rn_noftz_f32_slowpath,@function
        .size           $__internal_0_$__cuda_sm3x_div_rn_noftz_f32_slowpath,(.L_x_66 - $__internal_0_$__cuda_sm3x_div_rn_noftz_f32_slowpath)
$__internal_0_$__cuda_sm3x_div_rn_noftz_f32_slowpath:
[----:B------:R-:W-:Y:S01]  /*4400*/  SHF.R.U32.HI R11, RZ, 0x17, R3 ;  /* 0x00000017ff0b7819 */ /* 0x000fe20000011603 */
[----:B------:R-:W-:Y:S01]  /*4410*/  BSSY.RECONVERGENT B2, `(.L_x_54) ;  /* 0x0000062000027945 */ /* 0x000fe20003800200 */
[----:B------:R-:W-:Y:S02]  /*4420*/  SHF.R.U32.HI R9, RZ, 0x17, R0 ;  /* 0x00000017ff097819 */ /* 0x000fe40000011600 */
[----:B------:R-:W-:Y:S02]  /*4430*/  LOP3.LUT R11, R11, 0xff, RZ, 0xc0, !PT ;  /* 0x000000ff0b0b7812 */ /* 0x000fe400078ec0ff */
[----:B------:R-:W-:-:S03]  /*4440*/  LOP3.LUT R14, R9, 0xff, RZ, 0xc0, !PT ;  /* 0x000000ff090e7812 */ /* 0x000fc600078ec0ff */
[----:B------:R-:W-:Y:S02]  /*4450*/  VIADD R13, R11, 0xffffffff ;  /* 0xffffffff0b0d7836 */ /* 0x000fe40000000000 */
[----:B------:R-:W-:-:S03]  /*4460*/  VIADD R12, R14, 0xffffffff ;  /* 0xffffffff0e0c7836 */ /* 0x000fc60000000000 */
[----:B------:R-:W-:-:S04]  /*4470*/  ISETP.GT.U32.AND P1, PT, R13, 0xfd, PT ;  /* 0x000000fd0d00780c */ /* 0x000fc80003f24070 */
[----:B------:R-:W-:-:S13]  /*4480*/  ISETP.GT.U32.OR P1, PT, R12, 0xfd, P1 ;  /* 0x000000fd0c00780c */ /* 0x000fda0000f24470 */
[----:B------:R-:W-:Y:S01]  /*4490*/  @!P1 MOV R9, RZ ;  /* 0x000000ff00099202 */ /* 0x000fe20000000f00 */
[----:B------:R-:W-:Y:S06]  /*44a0*/  @!P1 BRA `(.L_x_55) ;  /* 0x00000000005c9947 */ /* 0x000fec0003800000 */
[----:B------:R-:W-:Y:S02]  /*44b0*/  FSETP.GTU.FTZ.AND P1, PT, |R0|, +INF , PT ;  /* 0x7f8000000000780b */ /* 0x000fe40003f3c200 */
[----:B------:R-:W-:-:S04]  /*44c0*/  FSETP.GTU.FTZ.AND P2, PT, |R3|, +INF , PT ;  /* 0x7f8000000300780b */ /* 0x000fc80003f5c200 */
[----:B------:R-:W-:-:S13]  /*44d0*/  PLOP3.LUT P1, PT, P1, P2, PT, 0xf8, 0x8f ;  /* 0x00000000008f781c */ /* 0x000fda0000f25f70 */
[----:B------:R-:W-:Y:S05]  /*44e0*/  @P1 BRA `(.L_x_56) ;  /* 0x00000004004c1947 */ /* 0x000fea0003800000 */
[----:B------:R-:W-:-:S13]  /*44f0*/  LOP3.LUT P1, RZ, R3, 0x7fffffff, R0, 0xc8, !PT ;  /* 0x7fffffff03ff7812 */ /* 0x000fda000782c800 */
[----:B------:R-:W-:Y:S05]  /*4500*/  @!P1 BRA `(.L_x_57) ;  /* 0x00000004003c9947 */ /* 0x000fea0003800000 */
[C---:B------:R-:W-:Y:S02]  /*4510*/  FSETP.NEU.FTZ.AND P1, PT, |R0|.reuse, +INF , PT ;  /* 0x7f8000000000780b */ /* 0x040fe40003f3d200 */
[----:B------:R-:W-:Y:S02]  /*4520*/  FSETP.NEU.FTZ.AND P3, PT, |R3|, +INF , PT ;  /* 0x7f8000000300780b */ /* 0x000fe40003f7d200 */
[----:B------:R-:W-:-:S11]  /*4530*/  FSETP.NEU.FTZ.AND P2, PT, |R0|, +INF , PT ;  /* 0x7f8000000000780b */ /* 0x000fd60003f5d200 */
[----:B------:R-:W-:Y:S05]  /*4540*/  @!P3 BRA !P1, `(.L_x_57) ;  /* 0x00000004002cb947 */ /* 0x000fea0004800000 */
[----:B------:R-:W-:-:S04]  /*4550*/  LOP3.LUT P1, RZ, R0, 0x7fffffff, RZ, 0xc0, !PT ;  /* 0x7fffffff00ff7812 */ /* 0x000fc8000782c0ff */
[----:B------:R-:W-:-:S13]  /*4560*/  PLOP3.LUT P1, PT, P3, P1, PT, 0x2f, 0xf2 ;  /* 0x0000000000f2781c */ /* 0x000fda0001f22577 */
[----:B------:R-:W-:Y:S05]  /*4570*/  @P1 BRA `(.L_x_58) ;  /* 0x0000000400181947 */ /* 0x000fea0003800000 */
[----:B------:R-:W-:-:S04]  /*4580*/  LOP3.LUT P1, RZ, R3, 0x7fffffff, RZ, 0xc0, !PT ;  /* 0x7fffffff03ff7812 */ /* 0x000fc8000782c0ff */
[----:B------:R-:W-:-:S13]  /*4590*/  PLOP3.LUT P1, PT, P2, P1, PT, 0x2f, 0xf2 ;  /* 0x0000000000f2781c */ /* 0x000fda0001722577 */
[----:B------:R-:W-:Y:S05]  /*45a0*/  @P1 BRA `(.L_x_59) ;  /* 0x0000000400001947 */ /* 0x000fea0003800000 */
[----:B------:R-:W-:Y:S02]  /*45b0*/  ISETP.GE.AND P1, PT, R12, RZ, PT ;  /* 0x000000ff0c00720c */ /* 0x000fe40003f26270 */
[----:B------:R-:W-:-:S11]  /*45c0*/  ISETP.GE.AND P2, PT, R13, RZ, PT ;  /* 0x000000ff0d00720c */ /* 0x000fd60003f46270 */
[----:B------:R-:W-:Y:S02]  /*45d0*/  @P1 IMAD.MOV.U32 R9, RZ, RZ, RZ ;  /* 0x000000ffff091224 */ /* 0x000fe400078e00ff */
[----:B------:R-:W-:Y:S01]  /*45e0*/  @!P1 FFMA R0, R0, 1.84467440737095516160e+19, RZ ;  /* 0x5f80000000009823 */ /* 0x000fe200000000ff */
[----:B------:R-:W-:Y:S02]  /*45f0*/  @!P1 IMAD.MOV.U32 R9, RZ, RZ, -0x40 ;  /* 0xffffffc0ff099424 */ /* 0x000fe400078e00ff */
[----:B------:R-:W-:Y:S02]  /*4600*/  @!P2 FFMA R3, R3, 1.84467440737095516160e+19, RZ ;  /* 0x5f8000000303a823 */ /* 0x000fe400000000ff */
[----:B------:R-:W-:-:S07]  /*4610*/  @!P2 VIADD R9, R9, 0x40 ;  /* 0x000000400909a836 */ /* 0x000fce0000000000 */
.L_x_55:
[----:B------:R-:W-:Y:S01]  /*4620*/  LEA R12, R11, 0xc0800000, 0x17 ;  /* 0xc08000000b0c7811 */ /* 0x000fe200078eb8ff */
[----:B------:R-:W-:Y:S03]  /*4630*/  BSSY.RECONVERGENT B3, `(.L_x_60) ;  /* 0x0000036000037945 */ /* 0x000fe60003800200 */
[----:B------:R-:W-:Y:S01]  /*4640*/  IADD3 R13, PT, PT, -R12, R3, RZ ;  /* 0x000000030c0d7210 */ /* 0x000fe20007ffe1ff */
[----:B------:R-:W-:-:S03]  /*4650*/  VIADD R12, R14, 0xffffff81 ;  /* 0xffffff810e0c7836 */ /* 0x000fc60000000000 */
[----:B------:R-:W0:Y:S01]  /*4660*/  MUFU.RCP R3, R13 ;  /* 0x0000000d00037308 */ /* 0x000e220000001000 */
[----:B------:R-:W-:Y:S01]  /*4670*/  FADD.FTZ R15, -R13, -RZ ;  /* 0x800000ff0d0f7221 */ /* 0x000fe20000010100 */
[C---:B------:R-:W-:Y:S01]  /*4680*/  IMAD R0, R12.reuse, -0x800000, R0 ;  /* 0xff8000000c007824 */ /* 0x040fe200078e0200 */
[----:B------:R-:W-:-:S05]  /*4690*/  IADD3 R12, PT, PT, R12, 0x7f, -R11 ;  /* 0x0000007f0c0c7810 */ /* 0x000fca0007ffe80b */
[----:B------:R-:W-:Y:S02]  /*46a0*/  IMAD.IADD R12, R12, 0x1, R9 ;  /* 0x000000010c0c7824 */ /* 0x000fe400078e0209 */
[----:B0-----:R-:W-:-:S04]  /*46b0*/  FFMA R14, R3, R15, 1 ;  /* 0x3f800000030e7423 */ /* 0x001fc8000000000f */
[----:B------:R-:W-:-:S04]  /*46c0*/  FFMA R3, R3, R14, R3 ;  /* 0x0000000e03037223 */ /* 0x000fc80000000003 */
[----:B------:R-:W-:-:S04]  /*46d0*/  FFMA R14, R0, R3, RZ ;  /* 0x00000003000e7223 */ /* 0x000fc800000000ff */
[----:B------:R-:W-:-:S04]  /*46e0*/  FFMA R20, R15, R14, R0 ;  /* 0x0000000e0f147223 */ /* 0x000fc80000000000 */
[----:B------:R-:W-:-:S04]  /*46f0*/  FFMA R20, R3, R20, R14 ;  /* 0x0000001403147223 */ /* 0x000fc8000000000e */
[----:B------:R-:W-:-:S04]  /*4700*/  FFMA R15, R15, R20, R0 ;  /* 0x000000140f0f7223 */ /* 0x000fc80000000000 */
[----:B------:R-:W-:-:S05]  /*4710*/  FFMA R0, R3, R15, R20 ;  /* 0x0000000f03007223 */ /* 0x000fca0000000014 */
[----:B------:R-:W-:-:S04]  /*4720*/  SHF.R.U32.HI R11, RZ, 0x17, R0 ;  /* 0x00000017ff0b7819 */ /* 0x000fc80000011600 */
[----:B------:R-:W-:-:S05]  /*4730*/  LOP3.LUT R11, R11, 0xff, RZ, 0xc0, !PT ;  /* 0x000000ff0b0b7812 */ /* 0x000fca00078ec0ff */
[----:B------:R-:W-:-:S05]  /*4740*/  IMAD.IADD R13, R11, 0x1, R12 ;  /* 0x000000010b0d7824 */ /* 0x000fca00078e020c */
[----:B------:R-:W-:-:S04]  /*4750*/  IADD3 R9, PT, PT, R13, -0x1, RZ ;  /* 0xffffffff0d097810 */ /* 0x000fc80007ffe0ff */
[----:B------:R-:W-:-:S13]  /*4760*/  ISETP.GE.U32.AND P1, PT, R9, 0xfe, PT ;  /* 0x000000fe0900780c */ /* 0x000fda0003f26070 */
[----:B------:R-:W-:Y:S05]  /*4770*/  @!P1 BRA `(.L_x_61) ;  /* 0x0000000000809947 */ /* 0x000fea0003800000 */
[----:B------:R-:W-:-:S13]  /*4780*/  ISETP.GT.AND P1, PT, R13, 0xfe, PT ;  /* 0x000000fe0d00780c */ /* 0x000fda0003f24270 */
[----:B------:R-:W-:Y:S05]  /*4790*/  @P1 BRA `(.L_x_62) ;  /* 0x00000000006c1947 */ /* 0x000fea0003800000 */
[----:B------:R-:W-:-:S13]  /*47a0*/  ISETP.GE.AND P1, PT, R13, 0x1, PT ;  /* 0x000000010d00780c */ /* 0x000fda0003f26270 */
[----:B------:R-:W-:Y:S05]  /*47b0*/  @P1 BRA `(.L_x_63) ;  /* 0x0000000000741947 */ /* 0x000fea0003800000 */
[----:B------:R-:W-:Y:S02]  /*47c0*/  ISETP.GE.AND P1, PT, R13, -0x18, PT ;  /* 0xffffffe80d00780c */ /* 0x000fe40003f26270 */
[----:B------:R-:W-:-:S11]  /*47d0*/  LOP3.LUT R0, R0, 0x80000000, RZ, 0xc0, !PT ;  /* 0x8000000000007812 */ /* 0x000fd600078ec0ff */
[----:B------:R-:W-:Y:S05]  /*47e0*/  @!P1 BRA `(.L_x_63) ;  /* 0x0000000000689947 */ /* 0x000fea0003800000 */
[-CC-:B------:R-:W-:Y:S01]  /*47f0*/  FFMA.RZ R9, R3, R15.reuse, R20.reuse ;  /* 0x0000000f03097223 */ /* 0x180fe2000000c014 */
[----:B------:R-:W-:Y:S02]  /*4800*/  VIADD R14, R13, 0x20 ;  /* 0x000000200d0e7836 */ /* 0x000fe40000000000 */
[-CC-:B------:R-:W-:Y:S01]  /*4810*/  FFMA.RM R12, R3, R15.reuse, R20.reuse ;  /* 0x0000000f030c7223 */ /* 0x180fe20000004014 */
[----:B------:R-:W-:Y:S02]  /*4820*/  ISETP.NE.AND P3, PT, R13, RZ, PT ;  /* 0x000000ff0d00720c */ /* 0x000fe40003f65270 */
[----:B------:R-:W-:Y:S01]  /*4830*/  LOP3.LUT R11, R9, 0x7fffff, RZ, 0xc0, !PT ;  /* 0x007fffff090b7812 */ /* 0x000fe200078ec0ff */
[----:B------:R-:W-:Y:S01]  /*4840*/  FFMA.RP R9, R3, R15, R20 ;  /* 0x0000000f03097223 */ /* 0x000fe20000008014 */
[----:B------:R-:W-:Y:S01]  /*4850*/  IMAD.MOV R3, RZ, RZ, -R13 ;  /* 0x000000ffff037224 */ /* 0x000fe200078e0a0d */
[----:B------:R-:W-:Y:S02]  /*4860*/  ISETP.NE.AND P2, PT, R13, RZ, PT ;  /* 0x000000ff0d00720c */ /* 0x000fe40003f45270 */
[----:B------:R-:W-:-:S02]  /*4870*/  LOP3.LUT R11, R11, 0x800000, RZ, 0xfc, !PT ;  /* 0x008000000b0b7812 */ /* 0x000fc400078efcff */
[----:B------:R-:W-:Y:S02]  /*4880*/  FSETP.NEU.FTZ.AND P1, PT, R9, R12, PT ;  /* 0x0000000c0900720b */ /* 0x000fe40003f3d000 */
[----:B------:R-:W-:Y:S02]  /*4890*/  SHF.L.U32 R14, R11, R14, RZ ;  /* 0x0000000e0b0e7219 */ /* 0x000fe400000006ff */
[----:B------:R-:W-:Y:S02]  /*48a0*/  SEL R12, R3, RZ, P3 ;  /* 0x000000ff030c7207 */ /* 0x000fe40001800000 */
[----:B------:R-:W-:Y:S02]  /*48b0*/  ISETP.NE.AND P2, PT, R14, RZ, P2 ;  /* 0x000000ff0e00720c */ /* 0x000fe40001745270 */
[----:B------:R-:W-:Y:S02]  /*48c0*/  SHF.R.U32.HI R12, RZ, R12, R11 ;  /* 0x0000000cff0c7219 */ /* 0x000fe4000001160b */
[----:B------:R-:W-:-:S02]  /*48d0*/  PLOP3.LUT P1, PT, P1, P2, PT, 0xf8, 0x8f ;  /* 0x00000000008f781c */ /* 0x000fc40000f25f70 */
[----:B------:R-:W-:Y:S02]  /*48e0*/  SHF.R.U32.HI R14, RZ, 0x1, R12 ;  /* 0x00000001ff0e7819 */ /* 0x000fe4000001160c */
[----:B------:R-:W-:-:S04]  /*48f0*/  SEL R3, RZ, 0x1, !P1 ;  /* 0x00000001ff037807 */ /* 0x000fc80004800000 */
[----:B------:R-:W-:-:S04]  /*4900*/  LOP3.LUT R3, R3, 0x1, R14, 0xf8, !PT ;  /* 0x0000000103037812 */ /* 0x000fc800078ef80e */
[----:B------:R-:W-:-:S05]  /*4910*/  LOP3.LUT R3, R3, R12, RZ, 0xc0, !PT ;  /* 0x0000000c03037212 */ /* 0x000fca00078ec0ff */
[----:B------:R-:W-:-:S05]  /*4920*/  IMAD.IADD R3, R14, 0x1, R3 ;  /* 0x000000010e037824 */ /* 0x000fca00078e0203 */
[----:B------:R-:W-:Y:S01]  /*4930*/  LOP3.LUT R0, R3, R0, RZ, 0xfc, !PT ;  /* 0x0000000003007212 */ /* 0x000fe200078efcff */
[----:B------:R-:W-:Y:S06]  /*4940*/  BRA `(.L_x_63) ;  /* 0x0000000000107947 */ /* 0x000fec0003800000 */
.L_x_62:
[----:B------:R-:W-:-:S04]  /*4950*/  LOP3.LUT R0, R0, 0x80000000, RZ, 0xc0, !PT ;  /* 0x8000000000007812 */ /* 0x000fc800078ec0ff */
[----:B------:R-:W-:Y:S01]  /*4960*/  LOP3.LUT R0, R0, 0x7f800000, RZ, 0xfc, !PT ;  /* 0x7f80000000007812 */ /* 0x000fe200078efcff */
[----:B------:R-:W-:Y:S06]  /*4970*/  BRA `(.L_x_63) ;  /* 0x0000000000047947 */ /* 0x000fec0003800000 */
.L_x_61:
[----:B------:R-:W-:-:S07]  /*4980*/  LEA R0, R12, R0, 0x17 ;  /* 0x000000000c007211 */ /* 0x000fce00078eb8ff */
.L_x_63:
[----:B------:R-:W-:Y:S05]  /*4990*/  BSYNC.RECONVERGENT B3 ;  /* 0x0000000000037941 */ /* 0x000fea0003800200 */
.L_x_60:
[----:B------:R-:W-:Y:S05]  /*49a0*/  BRA `(.L_x_64) ;  /* 0x0000000000207947 */ /* 0x000fea0003800000 */
.L_x_59:
[----:B------:R-:W-:-:S04]  /*49b0*/  LOP3.LUT R0, R3, 0x80000000, R0, 0x48, !PT ;  /* 0x8000000003007812 */ /* 0x000fc800078e4800 */
[----:B------:R-:W-:Y:S01]  /*49c0*/  LOP3.LUT R0, R0, 0x7f800000, RZ, 0xfc, !PT ;  /* 0x7f80000000007812 */ /* 0x000fe200078efcff */
[----:B------:R-:W-:Y:S06]  /*49d0*/  BRA `(.L_x_64) ;  /* 0x0000000000147947 */ /* 0x000fec0003800000 */
.L_x_58:
[----:B------:R-:W-:Y:S01]  /*49e0*/  LOP3.LUT R0, R3, 0x80000000, R0, 0x48, !PT ;  /* 0x8000000003007812 */ /* 0x000fe200078e4800 */
[----:B------:R-:W-:Y:S06]  /*49f0*/  BRA `(.L_x_64) ;  /* 0x00000000000c7947 */ /* 0x000fec0003800000 */
.L_x_57:
[----:B------:R-:W0:Y:S01]  /*4a00*/  MUFU.RSQ R0, -QNAN ;  /* 0xffc0000000007908 */ /* 0x000e220000001400 */
[----:B------:R-:W-:Y:S05]  /*4a10*/  BRA `(.L_x_64) ;  /* 0x0000000000047947 */ /* 0x000fea0003800000 */
.L_x_56:
[----:B------:R-:W-:-:S07]  /*4a20*/  FADD.FTZ R0, R0, R3 ;  /* 0x0000000300007221 */ /* 0x000fce0000010000 */
.L_x_64:
[----:B------:R-:W-:Y:S05]  /*4a30*/  BSYNC.RECONVERGENT B2 ;  /* 0x0000000000027941 */ /* 0x000fea0003800200 */
.L_x_54:
[----:B------:R-:W-:Y:S02]  /*4a40*/  IMAD.MOV.U32 R11, RZ, RZ, 0x0 ;  /* 0x00000000ff0b7424 */ /* 0x000fe400078e00ff */
[----:B0-----:R-:W-:Y:S02]  /*4a50*/  IMAD.MOV.U32 R3, RZ, RZ, R0 ;  /* 0x000000ffff037224 */ /* 0x001fe400078e0000 */
[----:B------:R-:W-:Y:S05]  /*4a60*/  RET.REL.NODEC R10 `(_Z23d_first_corner_measuresPKfmPfmmmmmf) ;  /* 0xffffffb40a647950 */ /* 0x000fea0003c3ffff */
.L_x_65:
[----:B------:R-:W-:-:S00]  /*4a70*/  BRA `(.L_x_65) ;  /* 0xfffffffc00fc7947 */ /* 0x000fc0000383ffff */
[----:B------:R-:W-:-:S00]  /*4a80*/  NOP ;  /* 0x0000000000007918 */ /* 0x000fc00000000000 */
[----:B------:R-:W-:-:S00]  /*4a90*/  NOP ;  /* 0x0000000000007918 */ /* 0x000fc00000000000 */
[----:B------:R-:W-:-:S00]  /*4aa0*/  NOP ;  /* 0x0000000000007918 */ /* 0x000fc00000000000 */
[----:B------:R-:W-:-:S00]  /*4ab0*/  NOP ;  /* 0x0000000000007918 */ /* 0x000fc00000000000 */
[----:B------:R-:W-:-:S00]  /*4ac0*/  NOP ;  /* 0x0000000000007918 */ /* 0x000fc00000000000 */
[----:B------:R-:W-:-:S00]  /*4ad0*/  NOP ;  /* 0x0000000000007918 */ /* 0x000fc00000000000 */
[----:B------:R-:W-:-:S00]  /*4ae0*/  NOP ;  /* 0x0000000000007918 */ /* 0x000fc00000000000 */
[----:B------:R-:W-:-:S00]  /*4af0*/  NOP ;  /* 0x0000000000007918 */ /* 0x000fc00000000000 */
.L_x_66:


//--------------------- .nv.global.init           --------------------------
	.section	.nv.global.init,"aw",@progbits
.nv.global.init:
	.type		$str,@object
	.size		$str,(.L_0 - $str)
$str:
        /*0000*/ 	.byte	0x4d, 0x61, 0x74, 0x68, 0x65, 0x6d, 0x61, 0x74, 0x69, 0x63, 0x61, 0x6c, 0x20, 0x45, 0x72, 0x72
        /*0010*/ 	.byte	0x6f, 0x72, 0x21, 0x00
.L_0:


//--------------------- .nv.shared.reserved.0     --------------------------
	.section	.nv.shared.reserved.0,"aw",@nobits
	.weak		__nv_reservedSMEM_offset_0_alias
	.size		__nv_reservedSMEM_offset_0_alias, 0, 64
	.other		__nv_reservedSMEM_offset_0_alias,@"STO_CUDA_RESERVED_SHARED STV_DEFAULT"
__nv_reservedSMEM_offset_0_alias:
	.zero		0
	.zero		64


//--------------------- .nv.constant0._Z23d_first_corner_measuresPKfmPfmmmmmf --------------------------
	.section	.nv.constant0._Z23d_first_corner_measuresPKfmPfmmmmmf,"a",@progbits
	.sectionflags	@""
	.align	4
.nv.constant0._Z23d_first_corner_measuresPKfmPfmmmmmf:
	.zero		964


//--------------------- SYMBOLS --------------------------

	.type		.nv.reservedSmem.offset0,@object
	.size		.nv.reservedSmem.offset0,0x4
	.type		vprintf,@function
